// auto-generated by cutlass_sweep.gemm — config: {"arch": "sm_90", "cluster_m": 2, "cluster_n": 2, "dtype": "e5m2", "stages": 5, "tile_k": 128, "tile_m": 64, "tile_n": 64}
#include "cutlass/cutlass.h"
#include "cutlass/gemm/collective/collective_builder.hpp"
#include "cutlass/gemm/device/gemm_universal_adapter.h"
#include "cutlass/gemm/kernel/gemm_universal.hpp"
#include "cutlass/epilogue/collective/collective_builder.hpp"

using ElemA = cutlass::float_e5m2_t;
using ElemB = cutlass::float_e5m2_t;
using ElemCD = cutlass::float_e5m2_t;
using Acc  = float;
using TileShape    = cute::Shape<cute::_64, cute::_64, cute::_128>;
using ClusterShape = cute::Shape<cute::_2, cute::_2, cute::_1>;

using CollectiveEpilogue = typename cutlass::epilogue::collective::CollectiveBuilder<
    cutlass::arch::Sm90, cutlass::arch::OpClassTensorOp,
    TileShape, ClusterShape,
    cutlass::epilogue::collective::EpilogueTileAuto,
    Acc, Acc,
    ElemCD, cutlass::layout::RowMajor, 128 / cutlass::sizeof_bits<ElemCD>::value,
    ElemCD, cutlass::layout::RowMajor, 128 / cutlass::sizeof_bits<ElemCD>::value,
    cutlass::epilogue::collective::EpilogueScheduleAuto
  >::CollectiveOp;

using CollectiveMainloop = typename cutlass::gemm::collective::CollectiveBuilder<
    cutlass::arch::Sm90, cutlass::arch::OpClassTensorOp,
    ElemA, cutlass::layout::RowMajor, 128 / cutlass::sizeof_bits<ElemA>::value,
    ElemB, cutlass::layout::ColumnMajor, 128 / cutlass::sizeof_bits<ElemB>::value,
    Acc,
    TileShape, ClusterShape,
    cutlass::gemm::collective::StageCount<5>,
    cutlass::gemm::collective::KernelScheduleAuto
  >::CollectiveOp;

using GemmKernel = cutlass::gemm::kernel::GemmUniversal<
    cute::Shape<int,int,int,int>,
    CollectiveMainloop,
    CollectiveEpilogue
>;
using Gemm = cutlass::gemm::device::GemmUniversalAdapter<GemmKernel>;

// Force the device kernel symbol into the cubin without needing a host main.
auto* _anchor = &cutlass::device_kernel<GemmKernel>;


// ===== COMPILED SASS (sm_90a) =====

	.target	sm_90a

	.elftype	@"ET_EXEC"


//--------------------- .note.nv.tkinfo           --------------------------
	.section	.note.nv.tkinfo,"",@"SHT_NOTE"
	.sectionflags	@"SHF_NOTE_NV_TKINFO"
	.tkinfo
        /*0018*/ 	.word	0x00000002
        /*0030*/ 	.string	""
        /*0030*/ 	.string	"ptxas"
        /*0030*/ 	.string	"Cuda compilation tools, release 13.0, V13.0.88"
        /*0030*/ 	.string	"Build cuda_13.0.r13.0/compiler.36424714_0"
        /*0030*/ 	.string	"-arch sm_90a -m 64 "



//--------------------- .note.nv.cuinfo           --------------------------
	.section	.note.nv.cuinfo,"",@"SHT_NOTE"
	.sectionflags	@"SHF_NOTE_NV_CUINFO"
        /*0018*/ 	.short	0x0002
        /*001a*/ 	.short	0x005a
        /*001c*/ 	.short	0x0082
	.zero		2


//--------------------- .nv.info                  --------------------------
	.section	.nv.info,"",@"SHT_CUDA_INFO"
	.align	4


	//----- nvinfo : EIATTR_REGCOUNT
	.align		4
        /*0000*/ 	.byte	0x04, 0x2f
        /*0002*/ 	.short	(.L_12 - .L_11)
	.align		4
.L_11:
        /*0004*/ 	.word	index@(_ZN7cutlass13device_kernelINS_4gemm6kernel13GemmUniversalIN4cute5tupleIJiiiiEEENS1_10collective13CollectiveMmaINS1_37MainloopSm90TmaGmmaWarpSpecializedFP8ILi5ENS5_IJNS4_1CILi2EEESB_NSA_ILi1EEEEEENS1_32KernelTmaWarpSpecializedPingpongEEENS5_IJNSA_ILi64EEESG_NSA_ILi128EEEEEENS_12float_e5m2_tENS5_IJlSC_lEEESJ_SK_NS4_8TiledMMAINS4_8MMA_AtomIJNS4_4SM904GMMA30MMA_64x64x32_F32E5M2E5M2_SS_TNILNSO_7ScaleInE1ELSQ_1EEEEEENS4_6LayoutINS5_IJSC_SC_SC_EEENS5_IJNSA_ILi0EEESV_SV_EEEEENS5_IJNS4_10UnderscoreESY_SY_EEEEENS4_23SM90_TMA_LOAD_MULTICASTENS4_14ComposedLayoutINS4_7SwizzleILi3ELi4ELi3EEENS4_18smem_ptr_flag_bitsILi8EEENST_INS5_IJNSA_ILi8EEESH_EEENS5_IJSH_SC_EEEEEEEvNS4_8identityES11_S1B_vS1C_EENS_8epilogue10collective6detail29Sm90TmaWarpSpecializedAdapterINS1F_15DefaultEpilogueISJ_SK_SK_NS1E_6thread17LinearCombinationISJ_Li1EffLNS1J_9ScaleType4KindE0ELNS_15FloatRoundStyleE2ESJ_EENS1_15EpilogueDefaultEEEEEvvEEEEvNT_6ParamsE)
        /*0008*/ 	.word	0x000000a8


	//----- nvinfo : EIATTR_FRAME_SIZE
	.align		4
.L_12:
        /*000c*/ 	.byte	0x04, 0x11
        /*000e*/ 	.short	(.L_14 - .L_13)
	.align		4
.L_13:
        /*0010*/ 	.word	index@(_ZN7cutlass13device_kernelINS_4gemm6kernel13GemmUniversalIN4cute5tupleIJiiiiEEENS1_10collective13CollectiveMmaINS1_37MainloopSm90TmaGmmaWarpSpecializedFP8ILi5ENS5_IJNS4_1CILi2EEESB_NSA_ILi1EEEEEENS1_32KernelTmaWarpSpecializedPingpongEEENS5_IJNSA_ILi64EEESG_NSA_ILi128EEEEEENS_12float_e5m2_tENS5_IJlSC_lEEESJ_SK_NS4_8TiledMMAINS4_8MMA_AtomIJNS4_4SM904GMMA30MMA_64x64x32_F32E5M2E5M2_SS_TNILNSO_7ScaleInE1ELSQ_1EEEEEENS4_6LayoutINS5_IJSC_SC_SC_EEENS5_IJNSA_ILi0EEESV_SV_EEEEENS5_IJNS4_10UnderscoreESY_SY_EEEEENS4_23SM90_TMA_LOAD_MULTICASTENS4_14ComposedLayoutINS4_7SwizzleILi3ELi4ELi3EEENS4_18smem_ptr_flag_bitsILi8EEENST_INS5_IJNSA_ILi8EEESH_EEENS5_IJSH_SC_EEEEEEEvNS4_8identityES11_S1B_vS1C_EENS_8epilogue10collective6detail29Sm90TmaWarpSpecializedAdapterINS1F_15DefaultEpilogueISJ_SK_SK_NS1E_6thread17LinearCombinationISJ_Li1EffLNS1J_9ScaleType4KindE0ELNS_15FloatRoundStyleE2ESJ_EENS1_15EpilogueDefaultEEEEEvvEEEEvNT_6ParamsE)
        /*0014*/ 	.word	0x00000000


	//----- nvinfo : EIATTR_MIN_STACK_SIZE
	.align		4
.L_14:
        /*0018*/ 	.byte	0x04, 0x12
        /*001a*/ 	.short	(.L_16 - .L_15)
	.align		4
.L_15:
        /*001c*/ 	.word	index@(_ZN7cutlass13device_kernelINS_4gemm6kernel13GemmUniversalIN4cute5tupleIJiiiiEEENS1_10collective13CollectiveMmaINS1_37MainloopSm90TmaGmmaWarpSpecializedFP8ILi5ENS5_IJNS4_1CILi2EEESB_NSA_ILi1EEEEEENS1_32KernelTmaWarpSpecializedPingpongEEENS5_IJNSA_ILi64EEESG_NSA_ILi128EEEEEENS_12float_e5m2_tENS5_IJlSC_lEEESJ_SK_NS4_8TiledMMAINS4_8MMA_AtomIJNS4_4SM904GMMA30MMA_64x64x32_F32E5M2E5M2_SS_TNILNSO_7ScaleInE1ELSQ_1EEEEEENS4_6LayoutINS5_IJSC_SC_SC_EEENS5_IJNSA_ILi0EEESV_SV_EEEEENS5_IJNS4_10UnderscoreESY_SY_EEEEENS4_23SM90_TMA_LOAD_MULTICASTENS4_14ComposedLayoutINS4_7SwizzleILi3ELi4ELi3EEENS4_18smem_ptr_flag_bitsILi8EEENST_INS5_IJNSA_ILi8EEESH_EEENS5_IJSH_SC_EEEEEEEvNS4_8identityES11_S1B_vS1C_EENS_8epilogue10collective6detail29Sm90TmaWarpSpecializedAdapterINS1F_15DefaultEpilogueISJ_SK_SK_NS1E_6thread17LinearCombinationISJ_Li1EffLNS1J_9ScaleType4KindE0ELNS_15FloatRoundStyleE2ESJ_EENS1_15EpilogueDefaultEEEEEvvEEEEvNT_6ParamsE)
        /*0020*/ 	.word	0x00000000
.L_16:


//--------------------- .nv.compat                --------------------------
	.section	.nv.compat,"",@"SHT_CUDA_COMPAT_INFO"
	.align	4
        /*0000*/ 	.byte	0x02, 0x09, 0x01, 0x00, 0x02, 0x02, 0x04, 0x00, 0x02, 0x05, 0x05, 0x00, 0x03, 0x07, 0x01, 0x01
        /*0010*/ 	.byte	0x02, 0x03, 0x01, 0x00, 0x02, 0x06, 0x01, 0x00, 0x04, 0x0b, 0x08, 0x00, 0x00, 0x00, 0x00, 0x00
        /*0020*/ 	.byte	0x00, 0x00, 0x00, 0x00


//--------------------- .nv.info._ZN7cutlass13device_kernelINS_4gemm6kernel13GemmUniversalIN4cute5tupleIJiiiiEEENS1_10collective13CollectiveMmaINS1_37MainloopSm90TmaGmmaWarpSpecializedFP8ILi5ENS5_IJNS4_1CILi2EEESB_NSA_ILi1EEEEEENS1_32KernelTmaWarpSpecializedPingpongEEENS5_IJNSA_ILi64EEESG_NSA_ILi128EEEEEENS_12float_e5m2_tENS5_IJlSC_lEEESJ_SK_NS4_8TiledMMAINS4_8MMA_AtomIJNS4_4SM904GMMA30MMA_64x64x32_F32E5M2E5M2_SS_TNILNSO_7ScaleInE1ELSQ_1EEEEEENS4_6LayoutINS5_IJSC_SC_SC_EEENS5_IJNSA_ILi0EEESV_SV_EEEEENS5_IJNS4_10UnderscoreESY_SY_EEEEENS4_23SM90_TMA_LOAD_MULTICASTENS4_14ComposedLayoutINS4_7SwizzleILi3ELi4ELi3EEENS4_18smem_ptr_flag_bitsILi8EEENST_INS5_IJNSA_ILi8EEESH_EEENS5_IJSH_SC_EEEEEEEvNS4_8identityES11_S1B_vS1C_EENS_8epilogue10collective6detail29Sm90TmaWarpSpecializedAdapterINS1F_15DefaultEpilogueISJ_SK_SK_NS1E_6thread17LinearCombinationISJ_Li1EffLNS1J_9ScaleType4KindE0ELNS_15FloatRoundStyleE2ESJ_EENS1_15EpilogueDefaultEEEEEvvEEEEvNT_6ParamsE --------------------------
	.section	.nv.info._ZN7cutlass13device_kernelINS_4gemm6kernel13GemmUniversalIN4cute5tupleIJiiiiEEENS1_10collective13CollectiveMmaINS1_37MainloopSm90TmaGmmaWarpSpecializedFP8ILi5ENS5_IJNS4_1CILi2EEESB_NSA_ILi1EEEEEENS1_32KernelTmaWarpSpecializedPingpongEEENS5_IJNSA_ILi64EEESG_NSA_ILi128EEEEEENS_12float_e5m2_tENS5_IJlSC_lEEESJ_SK_NS4_8TiledMMAINS4_8MMA_AtomIJNS4_4SM904GMMA30MMA_64x64x32_F32E5M2E5M2_SS_TNILNSO_7ScaleInE1ELSQ_1EEEEEENS4_6LayoutINS5_IJSC_SC_SC_EEENS5_IJNSA_ILi0EEESV_SV_EEEEENS5_IJNS4_10UnderscoreESY_SY_EEEEENS4_23SM90_TMA_LOAD_MULTICASTENS4_14ComposedLayoutINS4_7SwizzleILi3ELi4ELi3EEENS4_18smem_ptr_flag_bitsILi8EEENST_INS5_IJNSA_ILi8EEESH_EEENS5_IJSH_SC_EEEEEEEvNS4_8identityES11_S1B_vS1C_EENS_8epilogue10collective6detail29Sm90TmaWarpSpecializedAdapterINS1F_15DefaultEpilogueISJ_SK_SK_NS1E_6thread17LinearCombinationISJ_Li1EffLNS1J_9ScaleType4KindE0ELNS_15FloatRoundStyleE2ESJ_EENS1_15EpilogueDefaultEEEEEvvEEEEvNT_6ParamsE,"",@"SHT_CUDA_INFO"
	.sectionflags	@""
	.align	4


	//----- nvinfo : EIATTR_CUDA_API_VERSION
	.align		4
        /*0000*/ 	.byte	0x04, 0x37
        /*0002*/ 	.short	(.L_18 - .L_17)
.L_17:
        /*0004*/ 	.word	0x00000082


	//----- nvinfo : EIATTR_KPARAM_INFO
	.align		4
.L_18:
        /*0008*/ 	.byte	0x04, 0x17
        /*000a*/ 	.short	(.L_20 - .L_19)
.L_19:
        /*000c*/ 	.word	0x00000000
        /*0010*/ 	.short	0x0000
        /*0012*/ 	.short	0x0070
        /*0014*/ 	.byte	0x00, 0xf0, 0x01, 0x10


	//----- nvinfo : EIATTR_SPARSE_MMA_MASK
	.align		4
.L_20:
        /*0018*/ 	.byte	0x03, 0x50
        /*001a*/ 	.short	0x0000


	//----- nvinfo : EIATTR_MAXREG_COUNT
	.align		4
        /*001c*/ 	.byte	0x03, 0x1b
        /*001e*/ 	.short	0x00a8


	//----- nvinfo : EIATTR_NUM_BARRIERS
	.align		4
        /*0020*/ 	.byte	0x02, 0x4c
        /*0022*/ 	.byte	0x01
	.zero		1


	//----- nvinfo : EIATTR_MERCURY_ISA_VERSION
	.align		4
        /*0024*/ 	.byte	0x03, 0x5f
        /*0026*/ 	.short	0x0101


	//----- nvinfo : EIATTR_INT_WARP_WIDE_INSTR_OFFSETS
	.align		4
        /*0028*/ 	.byte	0x04, 0x31
        /*002a*/ 	.short	(.L_22 - .L_21)


	//   ....[0]....
.L_21:
        /*002c*/ 	.word	0x000004d0


	//   ....[1]....
        /*0030*/ 	.word	0x00000510


	//   ....[2]....
        /*0034*/ 	.word	0x00000550


	//   ....[3]....
        /*0038*/ 	.word	0x000005f0


	//   ....[4]....
        /*003c*/ 	.word	0x00000610


	//   ....[5]....
        /*0040*/ 	.word	0x00000670


	//   ....[6]....
        /*0044*/ 	.word	0x00000760


	//   ....[7]....
        /*0048*/ 	.word	0x000007b0


	//   ....[8]....
        /*004c*/ 	.word	0x00002910


	//----- nvinfo : EIATTR_COOP_GROUP_MASK_REGIDS
	.align		4
.L_22:
        /*0050*/ 	.byte	0x04, 0x29
        /*0052*/ 	.short	(.L_24 - .L_23)


	//   ....[0]....
.L_23:
        /*0054*/ 	.word	0xffffffff


	//   ....[1]....
        /*0058*/ 	.word	0xffffffff


	//   ....[2]....
        /*005c*/ 	.word	0xffffffff


	//   ....[3]....
        /*0060*/ 	.word	0xffffffff


	//   ....[4]....
        /*0064*/ 	.word	0xffffffff


	//   ....[5]....
        /*0068*/ 	.word	0xffffffff


	//   ....[6]....
        /*006c*/ 	.word	0xffffffff


	//----- nvinfo : EIATTR_COOP_GROUP_INSTR_OFFSETS
	.align		4
.L_24:
        /*0070*/ 	.byte	0x04, 0x28
        /*0072*/ 	.short	(.L_26 - .L_25)


	//   ....[0]....
.L_25:
        /*0074*/ 	.word	0x00000060


	//   ....[1]....
        /*0078*/ 	.word	0x00000070


	//   ....[2]....
        /*007c*/ 	.word	0x00000130


	//   ....[3]....
        /*0080*/ 	.word	0x000002e0


	//   ....[4]....
        /*0084*/ 	.word	0x00000320


	//   ....[5]....
        /*0088*/ 	.word	0x000003a0


	//   ....[6]....
        /*008c*/ 	.word	0x00000970


	//----- nvinfo : EIATTR_REG_RECONFIG
	.align		4
.L_26:
        /*0090*/ 	.byte	0x01, 0x54
	.zero		2


	//----- nvinfo : EIATTR_MBARRIER_INSTR_OFFSETS
	.align		4
        /*0094*/ 	.byte	0x04, 0x39
        /*0096*/ 	.short	(.L_28 - .L_27)


	//   ....[0]....
.L_27:
        /*0098*/ 	.word	0x00000230
        /*009c*/ 	.word	0x000000ff
        /*00a0*/ 	.word	0x00000000
        /*00a4*/ 	.short	0x0100
        /*00a6*/ 	.byte	0x08
	.zero		1


	//   ....[1]....
        /*00a8*/ 	.word	0x00000240
        /*00ac*/ 	.word	0x000000ff
        /*00b0*/ 	.word	0x00000028
        /*00b4*/ 	.short	0x0100
        /*00b6*/ 	.byte	0x08
	.zero		1


	//   ....[2]....
        /*00b8*/ 	.word	0x00000250
        /*00bc*/ 	.word	0x000000ff
        /*00c0*/ 	.word	0x00000008
        /*00c4*/ 	.short	0x0100
        /*00c6*/ 	.byte	0x08
	.zero		1


	//   ....[3]....
        /*00c8*/ 	.word	0x00000260
        /*00cc*/ 	.word	0x000000ff
        /*00d0*/ 	.word	0x00000030
        /*00d4*/ 	.short	0x0100
        /*00d6*/ 	.byte	0x08
	.zero		1


	//   ....[4]....
        /*00d8*/ 	.word	0x00000270
        /*00dc*/ 	.word	0x000000ff
        /*00e0*/ 	.word	0x00000010
        /*00e4*/ 	.short	0x0100
        /*00e6*/ 	.byte	0x08
	.zero		1


	//   ....[5]....
        /*00e8*/ 	.word	0x00000280
        /*00ec*/ 	.word	0x000000ff
        /*00f0*/ 	.word	0x00000038
        /*00f4*/ 	.short	0x0100
        /*00f6*/ 	.byte	0x08
	.zero		1


	//   ....[6]....
        /*00f8*/ 	.word	0x00000290
        /*00fc*/ 	.word	0x000000ff
        /*0100*/ 	.word	0x00000018
        /*0104*/ 	.short	0x0100
        /*0106*/ 	.byte	0x08
	.zero		1


	//   ....[7]....
        /*0108*/ 	.word	0x000002a0
        /*010c*/ 	.word	0x000000ff
        /*0110*/ 	.word	0x00000040
        /*0114*/ 	.short	0x0100
        /*0116*/ 	.byte	0x08
	.zero		1


	//   ....[8]....
        /*0118*/ 	.word	0x000002b0
        /*011c*/ 	.word	0x000000ff
        /*0120*/ 	.word	0x00000020
        /*0124*/ 	.short	0x0100
        /*0126*/ 	.byte	0x08
	.zero		1


	//   ....[9]....
        /*0128*/ 	.word	0x000002c0
        /*012c*/ 	.word	0x000000ff
        /*0130*/ 	.word	0x00000048
        /*0134*/ 	.short	0x0100
        /*0136*/ 	.byte	0x08
	.zero		1


	//   ....[10]....
        /*0138*/ 	.word	0x000007e0
        /*013c*/ 	.word	0x000000ff
        /*0140*/ 	.word	0x00000080
        /*0144*/ 	.short	0x0100
        /*0146*/ 	.byte	0x08
	.zero		1


	//   ....[11]....
        /*0148*/ 	.word	0x00000880
        /*014c*/ 	.word	0x000000ff
        /*0150*/ 	.word	0x00000088
        /*0154*/ 	.short	0x0100
        /*0156*/ 	.byte	0x08
	.zero		1


	//   ....[12]....
        /*0158*/ 	.word	0x000008f0
        /*015c*/ 	.word	0x000000ff
        /*0160*/ 	.word	0x00000060
        /*0164*/ 	.short	0x0100
        /*0166*/ 	.byte	0x09
	.zero		1


	//   ....[13]....
        /*0168*/ 	.word	0x00000900
        /*016c*/ 	.word	0x000000ff
        /*0170*/ 	.word	0x00000068
        /*0174*/ 	.short	0x0100
        /*0176*/ 	.byte	0x09
	.zero		1


	//   ....[14]....
        /*0178*/ 	.word	0x00000910
        /*017c*/ 	.word	0x000000ff
        /*0180*/ 	.word	0x00000070
        /*0184*/ 	.short	0x0100
        /*0186*/ 	.byte	0x09
	.zero		1


	//   ....[15]....
        /*0188*/ 	.word	0x00000920
        /*018c*/ 	.word	0x000000ff
        /*0190*/ 	.word	0x00000078
        /*0194*/ 	.short	0x0100
        /*0196*/ 	.byte	0x09
	.zero		1


	//   ....[16]....
        /*0198*/ 	.word	0x00001700
        /*019c*/ 	.word	0x000000ff
        /*01a0*/ 	.word	0xfffffff8
        /*01a4*/ 	.short	0x010a
        /*01a6*/ 	.byte	0x0b
	.zero		1


	//   ....[17]....
        /*01a8*/ 	.word	0x000019d0
        /*01ac*/ 	.word	0x000000ff
        /*01b0*/ 	.word	0x00000000
        /*01b4*/ 	.short	0x010a
        /*01b6*/ 	.byte	0x06
	.zero		1


	//   ....[18]....
        /*01b8*/ 	.word	0x00001a10
        /*01bc*/ 	.word	0x000000ff
        /*01c0*/ 	.word	0x00000000
        /*01c4*/ 	.short	0x010a
        /*01c6*/ 	.byte	0x06
	.zero		1


	//   ....[19]....
        /*01c8*/ 	.word	0x00002040
        /*01cc*/ 	.word	0x000000ff
        /*01d0*/ 	.word	0x00000000
        /*01d4*/ 	.short	0x010a
        /*01d6*/ 	.byte	0x10
	.zero		1


	//   ....[20]....
        /*01d8*/ 	.word	0x00002080
        /*01dc*/ 	.word	0x000000ff
        /*01e0*/ 	.word	0x00000000
        /*01e4*/ 	.short	0x010a
        /*01e6*/ 	.byte	0x10
	.zero		1


	//   ....[21]....
        /*01e8*/ 	.word	0x00002520
        /*01ec*/ 	.word	0x00000013
        /*01f0*/ 	.word	0x00000000
        /*01f4*/ 	.short	0x0101
        /*01f6*/ 	.byte	0x3f
	.zero		1


	//   ....[22]....
        /*01f8*/ 	.word	0x000028a0
        /*01fc*/ 	.word	0x00000011
        /*0200*/ 	.word	0x00000000
        /*0204*/ 	.short	0x0101
        /*0206*/ 	.byte	0x17
	.zero		1


	//   ....[23]....
        /*0208*/ 	.word	0x000029b0
        /*020c*/ 	.word	0x00000011
        /*0210*/ 	.word	0x00000000
        /*0214*/ 	.short	0x0101
        /*0216*/ 	.byte	0x3f
	.zero		1


	//   ....[24]....
        /*0218*/ 	.word	0x00002a70
        /*021c*/ 	.word	0x000000ff
        /*0220*/ 	.word	0x00000008
        /*0224*/ 	.short	0x010a
        /*0226*/ 	.byte	0x0b
	.zero		1


	//   ....[25]....
        /*0228*/ 	.word	0x000052d0
        /*022c*/ 	.word	0x00000004
        /*0230*/ 	.word	0x00000000
        /*0234*/ 	.short	0x0101
        /*0236*/ 	.byte	0x17
	.zero		1


	//   ....[26]....
        /*0238*/ 	.word	0x00005cc0
        /*023c*/ 	.word	0x00000013
        /*0240*/ 	.word	0x00000028
        /*0244*/ 	.short	0x010a
        /*0246*/ 	.byte	0x3f
	.zero		1


	//   ....[27]....
        /*0248*/ 	.word	0x00006070
        /*024c*/ 	.word	0x0000000a
        /*0250*/ 	.word	0x00000088
        /*0254*/ 	.short	0x0101
        /*0256*/ 	.byte	0x3f
	.zero		1


	//   ....[28]....
        /*0258*/ 	.word	0x000067d0
        /*025c*/ 	.word	0x00000005
        /*0260*/ 	.word	0x00000000
        /*0264*/ 	.short	0x010a
        /*0266*/ 	.byte	0x3f
	.zero		1


	//   ....[29]....
        /*0268*/ 	.word	0x00006850
        /*026c*/ 	.word	0x00000007
        /*0270*/ 	.word	0x00000000
        /*0274*/ 	.short	0x010a
        /*0276*/ 	.byte	0x3f
	.zero		1


	//   ....[30]....
        /*0278*/ 	.word	0x000068e0
        /*027c*/ 	.word	0x00000008
        /*0280*/ 	.word	0x00000000
        /*0284*/ 	.short	0x010a
        /*0286*/ 	.byte	0x3f
	.zero		1


	//   ....[31]....
        /*0288*/ 	.word	0x00006970
        /*028c*/ 	.word	0x0000000b
        /*0290*/ 	.word	0x00000000
        /*0294*/ 	.short	0x010a
        /*0296*/ 	.byte	0x3f
	.zero		1


	//   ....[32]....
        /*0298*/ 	.word	0x00006a00
        /*029c*/ 	.word	0x00000003
        /*02a0*/ 	.word	0x00000000
        /*02a4*/ 	.short	0x010a
        /*02a6*/ 	.byte	0x3f
	.zero		1


	//   ....[33]....
        /*02a8*/ 	.word	0x00006a70
        /*02ac*/ 	.word	0x00000011
        /*02b0*/ 	.word	0xfffffff8
        /*02b4*/ 	.short	0x010a
        /*02b6*/ 	.byte	0x3f
	.zero		1


	//   ....[34]....
        /*02b8*/ 	.word	0x00006ad0
        /*02bc*/ 	.word	0x00000011
        /*02c0*/ 	.word	0x00000000
        /*02c4*/ 	.short	0x010a
        /*02c6*/ 	.byte	0x3f
	.zero		1


	//   ....[35]....
        /*02c8*/ 	.word	0x00006b30
        /*02cc*/ 	.word	0x00000013
        /*02d0*/ 	.word	0x00000000
        /*02d4*/ 	.short	0x010a
        /*02d6*/ 	.byte	0x3f
	.zero		1


	//   ....[36]....
        /*02d8*/ 	.word	0x00006b90
        /*02dc*/ 	.word	0x00000011
        /*02e0*/ 	.word	0x00000008
        /*02e4*/ 	.short	0x010a
        /*02e6*/ 	.byte	0x3f
	.zero		1


	//   ....[37]....
        /*02e8*/ 	.word	0x00006c60
        /*02ec*/ 	.word	0x00000013
        /*02f0*/ 	.word	0x00000028
        /*02f4*/ 	.short	0x010a
        /*02f6*/ 	.byte	0x3f
	.zero		1


	//   ....[38]....
        /*02f8*/ 	.word	0x00006d40
        /*02fc*/ 	.word	0x00000005
        /*0300*/ 	.word	0x00000000
        /*0304*/ 	.short	0x010a
        /*0306*/ 	.byte	0x3f
	.zero		1


	//   ....[39]....
        /*0308*/ 	.word	0x00006d90
        /*030c*/ 	.word	0x00000007
        /*0310*/ 	.word	0x00000000
        /*0314*/ 	.short	0x010a
        /*0316*/ 	.byte	0x3f
	.zero		1


	//   ....[40]....
        /*0318*/ 	.word	0x00006de0
        /*031c*/ 	.word	0x00000008
        /*0320*/ 	.word	0x00000000
        /*0324*/ 	.short	0x010a
        /*0326*/ 	.byte	0x3f
	.zero		1


	//   ....[41]....
        /*0328*/ 	.word	0x00006e30
        /*032c*/ 	.word	0x0000000b
        /*0330*/ 	.word	0x00000000
        /*0334*/ 	.short	0x010a
        /*0336*/ 	.byte	0x3f
	.zero		1


	//----- nvinfo : EIATTR_NUM_MBARRIERS
	.align		4
.L_28:
        /*0338*/ 	.byte	0x03, 0x38
        /*033a*/ 	.short	0x0010


	//----- nvinfo : EIATTR_EXIT_INSTR_OFFSETS
	.align		4
        /*033c*/ 	.byte	0x04, 0x1c
        /*033e*/ 	.short	(.L_30 - .L_29)


	//   ....[0]....
.L_29:
        /*0340*/ 	.word	0x000013c0


	//   ....[1]....
        /*0344*/ 	.word	0x00001420


	//   ....[2]....
        /*0348*/ 	.word	0x000058e0


	//   ....[3]....
        /*034c*/ 	.word	0x00005910


	//   ....[4]....
        /*0350*/ 	.word	0x00006a50


	//----- nvinfo : EIATTR_MAX_THREADS
	.align		4
.L_30:
        /*0354*/ 	.byte	0x04, 0x05
        /*0356*/ 	.short	(.L_32 - .L_31)
.L_31:
        /*0358*/ 	.word	0x00000180
        /*035c*/ 	.word	0x00000001
        /*0360*/ 	.word	0x00000001


	//----- nvinfo : EIATTR_CRS_STACK_SIZE
	.align		4
.L_32:
        /*0364*/ 	.byte	0x04, 0x1e
        /*0366*/ 	.short	(.L_34 - .L_33)
.L_33:
        /*0368*/ 	.word	0x00000000


	//----- nvinfo : EIATTR_CBANK_PARAM_SIZE
	.align		4
.L_34:
        /*036c*/ 	.byte	0x03, 0x19
        /*036e*/ 	.short	0x0470


	//----- nvinfo : EIATTR_PARAM_CBANK
	.align		4
        /*0370*/ 	.byte	0x04, 0x0a
        /*0372*/ 	.short	(.L_36 - .L_35)
	.align		4
.L_35:
        /*0374*/ 	.word	index@(.nv.constant0._ZN7cutlass13device_kernelINS_4gemm6kernel13GemmUniversalIN4cute5tupleIJiiiiEEENS1_10collective13CollectiveMmaINS1_37MainloopSm90TmaGmmaWarpSpecializedFP8ILi5ENS5_IJNS4_1CILi2EEESB_NSA_ILi1EEEEEENS1_32KernelTmaWarpSpecializedPingpongEEENS5_IJNSA_ILi64EEESG_NSA_ILi128EEEEEENS_12float_e5m2_tENS5_IJlSC_lEEESJ_SK_NS4_8TiledMMAINS4_8MMA_AtomIJNS4_4SM904GMMA30MMA_64x64x32_F32E5M2E5M2_SS_TNILNSO_7ScaleInE1ELSQ_1EEEEEENS4_6LayoutINS5_IJSC_SC_SC_EEENS5_IJNSA_ILi0EEESV_SV_EEEEENS5_IJNS4_10UnderscoreESY_SY_EEEEENS4_23SM90_TMA_LOAD_MULTICASTENS4_14ComposedLayoutINS4_7SwizzleILi3ELi4ELi3EEENS4_18smem_ptr_flag_bitsILi8EEENST_INS5_IJNSA_ILi8EEESH_EEENS5_IJSH_SC_EEEEEEEvNS4_8identityES11_S1B_vS1C_EENS_8epilogue10collective6detail29Sm90TmaWarpSpecializedAdapterINS1F_15DefaultEpilogueISJ_SK_SK_NS1E_6thread17LinearCombinationISJ_Li1EffLNS1J_9ScaleType4KindE0ELNS_15FloatRoundStyleE2ESJ_EENS1_15EpilogueDefaultEEEEEvvEEEEvNT_6ParamsE)
        /*0378*/ 	.short	0x0210
        /*037a*/ 	.short	0x0470


	//----- nvinfo : EIATTR_SW_WAR
	.align		4
.L_36:
        /*037c*/ 	.byte	0x04, 0x36
        /*037e*/ 	.short	(.L_38 - .L_37)
.L_37:
        /*0380*/ 	.word	0x00000008
.L_38:


//--------------------- .nv.callgraph             --------------------------
	.section	.nv.callgraph,"",@"SHT_CUDA_CALLGRAPH"
	.align	4
	.sectionentsize	8
	.align		4
        /*0000*/ 	.word	0x00000000
	.align		4
        /*0004*/ 	.word	0xffffffff
	.align		4
        /*0008*/ 	.word	0x00000000
	.align		4
        /*000c*/ 	.word	0xfffffffe
	.align		4
        /*0010*/ 	.word	0x00000000
	.align		4
        /*0014*/ 	.word	0xfffffffd
	.align		4
        /*0018*/ 	.word	0x00000000
	.align		4
        /*001c*/ 	.word	0xfffffffc


//--------------------- .nv.constant4             --------------------------
	.section	.nv.constant4,"a",@progbits
	.align	8
	.align		8
.nv.constant4:
        /*0000*/ 	.dword	_ZN39_INTERNAL_219d398e_4_k_cu_e755a9e2_54944cuda3std3__45__cpo5beginE
	.align		8
        /*0008*/ 	.dword	_ZN39_INTERNAL_219d398e_4_k_cu_e755a9e2_54944cuda3std3__45__cpo3endE
	.align		8
        /*0010*/ 	.dword	_ZN39_INTERNAL_219d398e_4_k_cu_e755a9e2_54944cuda3std3__45__cpo6cbeginE
	.align		8
        /*0018*/ 	.dword	_ZN39_INTERNAL_219d398e_4_k_cu_e755a9e2_54944cuda3std3__45__cpo4cendE
	.align		8
        /*0020*/ 	.dword	_ZN39_INTERNAL_219d398e_4_k_cu_e755a9e2_54944cuda3std3__441_GLOBAL__N__219d398e_4_k_cu_e755a9e2_54946ignoreE
	.align		8
        /*0028*/ 	.dword	_ZN39_INTERNAL_219d398e_4_k_cu_e755a9e2_54944cuda3std3__419piecewise_constructE
	.align		8
        /*0030*/ 	.dword	_ZN39_INTERNAL_219d398e_4_k_cu_e755a9e2_54944cuda3std3__48in_placeE
	.align		8
        /*0038*/ 	.dword	_ZN39_INTERNAL_219d398e_4_k_cu_e755a9e2_54944cuda3std6ranges3__45__cpo4swapE
	.align		8
        /*0040*/ 	.dword	_ZN39_INTERNAL_219d398e_4_k_cu_e755a9e2_54944cuda3std6ranges3__45__cpo9iter_moveE
	.align		8
        /*0048*/ 	.dword	_ZN39_INTERNAL_219d398e_4_k_cu_e755a9e2_54944cute7productE
	.align		8
        /*0050*/ 	.dword	_ZN39_INTERNAL_219d398e_4_k_cu_e755a9e2_54944cute1_E


//--------------------- .text._ZN7cutlass13device_kernelINS_4gemm6kernel13GemmUniversalIN4cute5tupleIJiiiiEEENS1_10collective13CollectiveMmaINS1_37MainloopSm90TmaGmmaWarpSpecializedFP8ILi5ENS5_IJNS4_1CILi2EEESB_NSA_ILi1EEEEEENS1_32KernelTmaWarpSpecializedPingpongEEENS5_IJNSA_ILi64EEESG_NSA_ILi128EEEEEENS_12float_e5m2_tENS5_IJlSC_lEEESJ_SK_NS4_8TiledMMAINS4_8MMA_AtomIJNS4_4SM904GMMA30MMA_64x64x32_F32E5M2E5M2_SS_TNILNSO_7ScaleInE1ELSQ_1EEEEEENS4_6LayoutINS5_IJSC_SC_SC_EEENS5_IJNSA_ILi0EEESV_SV_EEEEENS5_IJNS4_10UnderscoreESY_SY_EEEEENS4_23SM90_TMA_LOAD_MULTICASTENS4_14ComposedLayoutINS4_7SwizzleILi3ELi4ELi3EEENS4_18smem_ptr_flag_bitsILi8EEENST_INS5_IJNSA_ILi8EEESH_EEENS5_IJSH_SC_EEEEEEEvNS4_8identityES11_S1B_vS1C_EENS_8epilogue10collective6detail29Sm90TmaWarpSpecializedAdapterINS1F_15DefaultEpilogueISJ_SK_SK_NS1E_6thread17LinearCombinationISJ_Li1EffLNS1J_9ScaleType4KindE0ELNS_15FloatRoundStyleE2ESJ_EENS1_15EpilogueDefaultEEEEEvvEEEEvNT_6ParamsE --------------------------
	.section	.text._ZN7cutlass13device_kernelINS_4gemm6kernel13GemmUniversalIN4cute5tupleIJiiiiEEENS1_10collective13CollectiveMmaINS1_37MainloopSm90TmaGmmaWarpSpecializedFP8ILi5ENS5_IJNS4_1CILi2EEESB_NSA_ILi1EEEEEENS1_32KernelTmaWarpSpecializedPingpongEEENS5_IJNSA_ILi64EEESG_NSA_ILi128EEEEEENS_12float_e5m2_tENS5_IJlSC_lEEESJ_SK_NS4_8TiledMMAINS4_8MMA_AtomIJNS4_4SM904GMMA30MMA_64x64x32_F32E5M2E5M2_SS_TNILNSO_7ScaleInE1ELSQ_1EEEEEENS4_6LayoutINS5_IJSC_SC_SC_EEENS5_IJNSA_ILi0EEESV_SV_EEEEENS5_IJNS4_10UnderscoreESY_SY_EEEEENS4_23SM90_TMA_LOAD_MULTICASTENS4_14ComposedLayoutINS4_7SwizzleILi3ELi4ELi3EEENS4_18smem_ptr_flag_bitsILi8EEENST_INS5_IJNSA_ILi8EEESH_EEENS5_IJSH_SC_EEEEEEEvNS4_8identityES11_S1B_vS1C_EENS_8epilogue10collective6detail29Sm90TmaWarpSpecializedAdapterINS1F_15DefaultEpilogueISJ_SK_SK_NS1E_6thread17LinearCombinationISJ_Li1EffLNS1J_9ScaleType4KindE0ELNS_15FloatRoundStyleE2ESJ_EENS1_15EpilogueDefaultEEEEEvvEEEEvNT_6ParamsE,"ax",@progbits
	.align	128
.text._ZN7cutlass13device_kernelINS_4gemm6kernel13GemmUniversalIN4cute5tupleIJiiiiEEENS1_10collective13CollectiveMmaINS1_37MainloopSm90TmaGmmaWarpSpecializedFP8ILi5ENS5_IJNS4_1CILi2EEESB_NSA_ILi1EEEEEENS1_32KernelTmaWarpSpecializedPingpongEEENS5_IJNSA_ILi64EEESG_NSA_ILi128EEEEEENS_12float_e5m2_tENS5_IJlSC_lEEESJ_SK_NS4_8TiledMMAINS4_8MMA_AtomIJNS4_4SM904GMMA30MMA_64x64x32_F32E5M2E5M2_SS_TNILNSO_7ScaleInE1ELSQ_1EEEEEENS4_6LayoutINS5_IJSC_SC_SC_EEENS5_IJNSA_ILi0EEESV_SV_EEEEENS5_IJNS4_10UnderscoreESY_SY_EEEEENS4_23SM90_TMA_LOAD_MULTICASTENS4_14ComposedLayoutINS4_7SwizzleILi3ELi4ELi3EEENS4_18smem_ptr_flag_bitsILi8EEENST_INS5_IJNSA_ILi8EEESH_EEENS5_IJSH_SC_EEEEEEEvNS4_8identityES11_S1B_vS1C_EENS_8epilogue10collective6detail29Sm90TmaWarpSpecializedAdapterINS1F_15DefaultEpilogueISJ_SK_SK_NS1E_6thread17LinearCombinationISJ_Li1EffLNS1J_9ScaleType4KindE0ELNS_15FloatRoundStyleE2ESJ_EENS1_15EpilogueDefaultEEEEEvvEEEEvNT_6ParamsE:
        .type           _ZN7cutlass13device_kernelINS_4gemm6kernel13GemmUniversalIN4cute5tupleIJiiiiEEENS1_10collective13CollectiveMmaINS1_37MainloopSm90TmaGmmaWarpSpecializedFP8ILi5ENS5_IJNS4_1CILi2EEESB_NSA_ILi1EEEEEENS1_32KernelTmaWarpSpecializedPingpongEEENS5_IJNSA_ILi64EEESG_NSA_ILi128EEEEEENS_12float_e5m2_tENS5_IJlSC_lEEESJ_SK_NS4_8TiledMMAINS4_8MMA_AtomIJNS4_4SM904GMMA30MMA_64x64x32_F32E5M2E5M2_SS_TNILNSO_7ScaleInE1ELSQ_1EEEEEENS4_6LayoutINS5_IJSC_SC_SC_EEENS5_IJNSA_ILi0EEESV_SV_EEEEENS5_IJNS4_10UnderscoreESY_SY_EEEEENS4_23SM90_TMA_LOAD_MULTICASTENS4_14ComposedLayoutINS4_7SwizzleILi3ELi4ELi3EEENS4_18smem_ptr_flag_bitsILi8EEENST_INS5_IJNSA_ILi8EEESH_EEENS5_IJSH_SC_EEEEEEEvNS4_8identityES11_S1B_vS1C_EENS_8epilogue10collective6detail29Sm90TmaWarpSpecializedAdapterINS1F_15DefaultEpilogueISJ_SK_SK_NS1E_6thread17LinearCombinationISJ_Li1EffLNS1J_9ScaleType4KindE0ELNS_15FloatRoundStyleE2ESJ_EENS1_15EpilogueDefaultEEEEEvvEEEEvNT_6ParamsE,@function
        .size           _ZN7cutlass13device_kernelINS_4gemm6kernel13GemmUniversalIN4cute5tupleIJiiiiEEENS1_10collective13CollectiveMmaINS1_37MainloopSm90TmaGmmaWarpSpecializedFP8ILi5ENS5_IJNS4_1CILi2EEESB_NSA_ILi1EEEEEENS1_32KernelTmaWarpSpecializedPingpongEEENS5_IJNSA_ILi64EEESG_NSA_ILi128EEEEEENS_12float_e5m2_tENS5_IJlSC_lEEESJ_SK_NS4_8TiledMMAINS4_8MMA_AtomIJNS4_4SM904GMMA30MMA_64x64x32_F32E5M2E5M2_SS_TNILNSO_7ScaleInE1ELSQ_1EEEEEENS4_6LayoutINS5_IJSC_SC_SC_EEENS5_IJNSA_ILi0EEESV_SV_EEEEENS5_IJNS4_10UnderscoreESY_SY_EEEEENS4_23SM90_TMA_LOAD_MULTICASTENS4_14ComposedLayoutINS4_7SwizzleILi3ELi4ELi3EEENS4_18smem_ptr_flag_bitsILi8EEENST_INS5_IJNSA_ILi8EEESH_EEENS5_IJSH_SC_EEEEEEEvNS4_8identityES11_S1B_vS1C_EENS_8epilogue10collective6detail29Sm90TmaWarpSpecializedAdapterINS1F_15DefaultEpilogueISJ_SK_SK_NS1E_6thread17LinearCombinationISJ_Li1EffLNS1J_9ScaleType4KindE0ELNS_15FloatRoundStyleE2ESJ_EENS1_15EpilogueDefaultEEEEEvvEEEEvNT_6ParamsE,(.L_x_146 - _ZN7cutlass13device_kernelINS_4gemm6kernel13GemmUniversalIN4cute5tupleIJiiiiEEENS1_10collective13CollectiveMmaINS1_37MainloopSm90TmaGmmaWarpSpecializedFP8ILi5ENS5_IJNS4_1CILi2EEESB_NSA_ILi1EEEEEENS1_32KernelTmaWarpSpecializedPingpongEEENS5_IJNSA_ILi64EEESG_NSA_ILi128EEEEEENS_12float_e5m2_tENS5_IJlSC_lEEESJ_SK_NS4_8TiledMMAINS4_8MMA_AtomIJNS4_4SM904GMMA30MMA_64x64x32_F32E5M2E5M2_SS_TNILNSO_7ScaleInE1ELSQ_1EEEEEENS4_6LayoutINS5_IJSC_SC_SC_EEENS5_IJNSA_ILi0EEESV_SV_EEEEENS5_IJNS4_10UnderscoreESY_SY_EEEEENS4_23SM90_TMA_LOAD_MULTICASTENS4_14ComposedLayoutINS4_7SwizzleILi3ELi4ELi3EEENS4_18smem_ptr_flag_bitsILi8EEENST_INS5_IJNSA_ILi8EEESH_EEENS5_IJSH_SC_EEEEEEEvNS4_8identityES11_S1B_vS1C_EENS_8epilogue10collective6detail29Sm90TmaWarpSpecializedAdapterINS1F_15DefaultEpilogueISJ_SK_SK_NS1E_6thread17LinearCombinationISJ_Li1EffLNS1J_9ScaleType4KindE0ELNS_15FloatRoundStyleE2ESJ_EENS1_15EpilogueDefaultEEEEEvvEEEEvNT_6ParamsE)
        .other          _ZN7cutlass13device_kernelINS_4gemm6kernel13GemmUniversalIN4cute5tupleIJiiiiEEENS1_10collective13CollectiveMmaINS1_37MainloopSm90TmaGmmaWarpSpecializedFP8ILi5ENS5_IJNS4_1CILi2EEESB_NSA_ILi1EEEEEENS1_32KernelTmaWarpSpecializedPingpongEEENS5_IJNSA_ILi64EEESG_NSA_ILi128EEEEEENS_12float_e5m2_tENS5_IJlSC_lEEESJ_SK_NS4_8TiledMMAINS4_8MMA_AtomIJNS4_4SM904GMMA30MMA_64x64x32_F32E5M2E5M2_SS_TNILNSO_7ScaleInE1ELSQ_1EEEEEENS4_6LayoutINS5_IJSC_SC_SC_EEENS5_IJNSA_ILi0EEESV_SV_EEEEENS5_IJNS4_10UnderscoreESY_SY_EEEEENS4_23SM90_TMA_LOAD_MULTICASTENS4_14ComposedLayoutINS4_7SwizzleILi3ELi4ELi3EEENS4_18smem_ptr_flag_bitsILi8EEENST_INS5_IJNSA_ILi8EEESH_EEENS5_IJSH_SC_EEEEEEEvNS4_8identityES11_S1B_vS1C_EENS_8epilogue10collective6detail29Sm90TmaWarpSpecializedAdapterINS1F_15DefaultEpilogueISJ_SK_SK_NS1E_6thread17LinearCombinationISJ_Li1EffLNS1J_9ScaleType4KindE0ELNS_15FloatRoundStyleE2ESJ_EENS1_15EpilogueDefaultEEEEEvvEEEEvNT_6ParamsE,@"STO_CUDA_ENTRY STV_DEFAULT"
_ZN7cutlass13device_kernelINS_4gemm6kernel13GemmUniversalIN4cute5tupleIJiiiiEEENS1_10collective13CollectiveMmaINS1_37MainloopSm90TmaGmmaWarpSpecializedFP8ILi5ENS5_IJNS4_1CILi2EEESB_NSA_ILi1EEEEEENS1_32KernelTmaWarpSpecializedPingpongEEENS5_IJNSA_ILi64EEESG_NSA_ILi128EEEEEENS_12float_e5m2_tENS5_IJlSC_lEEESJ_SK_NS4_8TiledMMAINS4_8MMA_AtomIJNS4_4SM904GMMA30MMA_64x64x32_F32E5M2E5M2_SS_TNILNSO_7ScaleInE1ELSQ_1EEEEEENS4_6LayoutINS5_IJSC_SC_SC_EEENS5_IJNSA_ILi0EEESV_SV_EEEEENS5_IJNS4_10UnderscoreESY_SY_EEEEENS4_23SM90_TMA_LOAD_MULTICASTENS4_14ComposedLayoutINS4_7SwizzleILi3ELi4ELi3EEENS4_18smem_ptr_flag_bitsILi8EEENST_INS5_IJNSA_ILi8EEESH_EEENS5_IJSH_SC_EEEEEEEvNS4_8identityES11_S1B_vS1C_EENS_8epilogue10collective6detail29Sm90TmaWarpSpecializedAdapterINS1F_15DefaultEpilogueISJ_SK_SK_NS1E_6thread17LinearCombinationISJ_Li1EffLNS1J_9ScaleType4KindE0ELNS_15FloatRoundStyleE2ESJ_EENS1_15EpilogueDefaultEEEEEvvEEEEvNT_6ParamsE:
[----:B------:R-:W-:Y:S01]  /*0000*/  LDC R1, c[0x0][0x28] ;  /* 0x00000a00ff017b82 */ /* 0x000fe20000000800 */
[----:B------:R-:W0:Y:S01]  /*0010*/  S2R R11, SR_TID.X ;  /* 0x00000000000b7919 */ /* 0x000e220000002100 */
[----:B------:R-:W-:Y:S01]  /*0020*/  ELECT P0, URZ, PT ;  /* 0x00000000003f782f */ /* 0x000fe20003800000 */
[----:B------:R-:W-:Y:S01]  /*0030*/  BSSY B0, `(.L_x_0) ;  /* 0x000000f000007945 */ /* 0x000fe20003800000 */
[--C-:B0-----:R-:W-:Y:S02]  /*0040*/  SHF.R.U32.HI R0, RZ, 0x5, R11.reuse ;  /* 0x00000005ff007819 */ /* 0x101fe4000001160b */
[----:B------:R-:W-:-:S03]  /*0050*/  SHF.R.U32.HI R5, RZ, 0x7, R11 ;  /* 0x00000007ff057819 */ /* 0x000fc6000001160b */
[----:B------:R-:W0:Y:S04]  /*0060*/  SHFL.IDX PT, R2, R0, RZ, 0x1f ;  /* 0x00001fff00027589 */ /* 0x000e2800000e0000 */
[----:B------:R1:W2:Y:S01]  /*0070*/  SHFL.IDX PT, R6, R5, RZ, 0x1f ;  /* 0x00001fff05067589 */ /* 0x0002a200000e0000 */
[----:B0-----:R-:W-:-:S13]  /*0080*/  ISETP.NE.OR P0, PT, R2, RZ, !P0 ;  /* 0x000000ff0200720c */ /* 0x001fda0004705670 */
[----:B-12---:R-:W-:Y:S05]  /*0090*/  @P0 BRA `(.L_x_1) ;  /* 0x0000000000200947 */ /* 0x006fea0003800000 */
[----:B------:R-:W-:Y:S02]  /*00a0*/  ULDC.64 UR4, c[0x0][0x198] ;  /* 0x0000660000047ab9 */ /* 0x000fe40000000a00 */
[----:B------:R-:W-:Y:S02]  /*00b0*/  UIADD3 UR6, UP0, UR4, 0xf0, URZ ;  /* 0x000000f004067890 */ /* 0x000fe4000ff1e03f */
[----:B------:R-:W-:Y:S02]  /*00c0*/  UIADD3 UR4, UP1, UR4, 0x1f0, URZ ;  /* 0x000001f004047890 */ /* 0x000fe4000ff3e03f */
[----:B------:R-:W-:Y:S02]  /*00d0*/  UIADD3.X UR7, URZ, UR5, URZ, UP0, !UPT ;  /* 0x000000053f077290 */ /* 0x000fe400087fe43f */
[----:B------:R-:W-:-:S07]  /*00e0*/  UIADD3.X UR5, URZ, UR5, URZ, UP1, !UPT ;  /* 0x000000053f057290 */ /* 0x000fce0008ffe43f */
[----:B------:R0:W-:Y:S02]  /*00f0*/  UTMACCTL.PF [UR6] ;  /* 0x00000000060079b9 */ /* 0x0001e40008040000 */
[----:B------:R0:W-:Y:S02]  /*0100*/  UTMACCTL.PF [UR4] ;  /* 0x00000000040079b9 */ /* 0x0001e40008040000 */
[----:B0-----:R-:W-:Y:S01]  /*0110*/  NOP ;  /* 0x0000000000007918 */ /* 0x001fe20000000000 */
.L_x_1:
[----:B------:R-:W-:Y:S05]  /*0120*/  BSYNC B0 ;  /* 0x0000000000007941 */ /* 0x000fea0003800000 */
.L_x_0:
[----:B------:R-:W0:Y:S02]  /*0130*/  SHFL.IDX PT, R7, R0, RZ, 0x1f ;  /* 0x00001fff00077589 */ /* 0x000e2400000e0000 */
[----:B0-----:R-:W-:-:S13]  /*0140*/  ISETP.NE.AND P0, PT, R7, RZ, PT ;  /* 0x000000ff0700720c */ /* 0x001fda0003f05270 */
[----:B------:R-:W-:Y:S05]  /*0150*/  @P0 BRA `(.L_x_2) ;  /* 0x0000000000600947 */ /* 0x000fea0003800000 */
[----:B------:R-:W0:Y:S01]  /*0160*/  S2UR UR8, SR_CgaCtaId ;  /* 0x00000000000879c3 */ /* 0x000e220000008800 */
[----:B------:R-:W-:Y:S01]  /*0170*/  UMOV UR4, 0x400 ;  /* 0x0000040000047882 */ /* 0x000fe20000000000 */
[----:B------:R-:W-:Y:S01]  /*0180*/  UMOV UR5, 0x1 ;  /* 0x0000000100057882 */ /* 0x000fe20000000000 */
[----:B------:R-:W-:Y:S01]  /*0190*/  UMOV UR6, 0x3 ;  /* 0x0000000300067882 */ /* 0x000fe20000000000 */
[----:B------:R-:W-:Y:S01]  /*01a0*/  ELECT P0, URZ, PT ;  /* 0x00000000003f782f */ /* 0x000fe20003800000 */
[----:B------:R-:W-:-:S04]  /*01b0*/  UIADD3 UR6, -UR6, 0x100000, URZ ;  /* 0x0010000006067890 */ /* 0x000fc8000fffe13f */
[----:B------:R-:W-:Y:S02]  /*01c0*/  USHF.L.U32 UR7, UR6, 0xb, URZ ;  /* 0x0000000b06077899 */ /* 0x000fe4000800063f */
[----:B------:R-:W-:Y:S02]  /*01d0*/  USHF.L.U32 UR6, UR6, 0x1, URZ ;  /* 0x0000000106067899 */ /* 0x000fe4000800063f */
[----:B0-----:R-:W-:Y:S02]  /*01e0*/  ULEA UR8, UR8, UR4, 0x18 ;  /* 0x0000000408087291 */ /* 0x001fe4000f8ec03f */
[----:B------:R-:W-:-:S04]  /*01f0*/  UIADD3 UR4, -UR5, 0x100000, URZ ;  /* 0x0010000005047890 */ /* 0x000fc8000fffe13f */
[----:B------:R-:W-:Y:S02]  /*0200*/  USHF.L.U32 UR5, UR4, 0xb, URZ ;  /* 0x0000000b04057899 */ /* 0x000fe4000800063f */
[----:B------:R-:W-:Y:S01]  /*0210*/  USHF.L.U32 UR4, UR4, 0x1, URZ ;  /* 0x0000000104047899 */ /* 0x000fe2000800063f */
[----:B------:R-:W0:Y:S11]  /*0220*/  FENCE.VIEW.ASYNC.S ;  /* 0x00000000000073c6 */ /* 0x000e360000000000 */
[----:B0-----:R0:W1:Y:S01]  /*0230*/  SYNCS.EXCH.64 URZ, [UR8], UR4 ;  /* 0x00000004083f75b2 */ /* 0x0010620008000100 */
[----:B------:R0:W2:Y:S01]  /*0240*/  SYNCS.EXCH.64 URZ, [UR8+0x28], UR6 ;  /* 0x00002806083f75b2 */ /* 0x0000a20008000100 */
[----:B------:R0:W3:Y:S01]  /*0250*/  SYNCS.EXCH.64 URZ, [UR8+0x8], UR4 ;  /* 0x00000804083f75b2 */ /* 0x0000e20008000100 */
[----:B------:R0:W4:Y:S01]  /*0260*/  SYNCS.EXCH.64 URZ, [UR8+0x30], UR6 ;  /* 0x00003006083f75b2 */ /* 0x0001220008000100 */
[----:B------:R0:W0:Y:S01]  /*0270*/  SYNCS.EXCH.64 URZ, [UR8+0x10], UR4 ;  /* 0x00001004083f75b2 */ /* 0x0000220008000100 */
[----:B------:R0:W0:Y:S01]  /*0280*/  SYNCS.EXCH.64 URZ, [UR8+0x38], UR6 ;  /* 0x00003806083f75b2 */ /* 0x0000220008000100 */
[----:B------:R0:W0:Y:S01]  /*0290*/  SYNCS.EXCH.64 URZ, [UR8+0x18], UR4 ;  /* 0x00001804083f75b2 */ /* 0x0000220008000100 */
[----:B------:R0:W0:Y:S01]  /*02a0*/  SYNCS.EXCH.64 URZ, [UR8+0x40], UR6 ;  /* 0x00004006083f75b2 */ /* 0x0000220008000100 */
[----:B------:R0:W0:Y:S01]  /*02b0*/  SYNCS.EXCH.64 URZ, [UR8+0x20], UR4 ;  /* 0x00002004083f75b2 */ /* 0x0000220008000100 */
[----:B------:R0:W0:Y:S01]  /*02c0*/  SYNCS.EXCH.64 URZ, [UR8+0x48], UR6 ;  /* 0x00004806083f75b2 */ /* 0x0000220008000100 */
[----:B------:R-:W-:Y:S01]  /*02d0*/  NOP ;  /* 0x0000000000007918 */ /* 0x000fe20000000000 */
.L_x_2:
[----:B------:R-:W5:Y:S01]  /*02e0*/  SHFL.IDX PT, R3, R0, RZ, 0x1f ;  /* 0x00001fff00037589 */ /* 0x000f6200000e0000 */
[----:B------:R-:W-:Y:S01]  /*02f0*/  SHF.R.S32.HI R4, RZ, 0x1f, R11 ;  /* 0x0000001fff047819 */ /* 0x000fe2000001140b */
[----:B------:R-:W1:Y:S01]  /*0300*/  S2UR UR13, SR_CTAID.X ;  /* 0x00000000000d79c3 */ /* 0x000e620000002500 */
[----:B------:R-:W-:Y:S01]  /*0310*/  ELECT P0, URZ, PT ;  /* 0x00000000003f782f */ /* 0x000fe20003800000 */
[----:B------:R1:W2:Y:S01]  /*0320*/  SHFL.IDX PT, R8, R0, RZ, 0x1f ;  /* 0x00001fff00087589 */ /* 0x0002a200000e0000 */
[----:B------:R-:W-:Y:S02]  /*0330*/  LEA.HI R4, R4, R11, RZ, 0x7 ;  /* 0x0000000b04047211 */ /* 0x000fe400078f38ff */
[----:B------:R-:W-:Y:S01]  /*0340*/  ELECT P1, URZ, PT ;  /* 0x00000000003f782f */ /* 0x000fe20003820000 */
[----:B------:R-:W-:Y:S01]  /*0350*/  NOP ;  /* 0x0000000000007918 */ /* 0x000fe20000000000 */
[----:B------:R-:W3:Y:S01]  /*0360*/  S2R R16, SR_CTAID.Y ;  /* 0x0000000000107919 */ /* 0x000ee20000002600 */
[----:B------:R-:W-:Y:S01]  /*0370*/  LOP3.LUT R4, R4, 0xffffff80, RZ, 0xc0, !PT ;  /* 0xffffff8004047812 */ /* 0x000fe200078ec0ff */
[----:B0-----:R-:W-:Y:S01]  /*0380*/  ULDC UR4, c[0x0][0x150] ;  /* 0x0000540000047ab9 */ /* 0x001fe20000000800 */
[----:B------:R-:W0:Y:S01]  /*0390*/  LDC R12, c[0x0][0x144] ;  /* 0x00005100ff0c7b82 */ /* 0x000e220000000800 */
[----:B------:R4:W0:Y:S01]  /*03a0*/  SHFL.IDX PT, R14, R5, RZ, 0x1f ;  /* 0x00001fff050e7589 */ /* 0x00082200000e0000 */
[----:B------:R-:W-:Y:S01]  /*03b0*/  UMOV UR12, 0x80 ;  /* 0x00000080000c7882 */ /* 0x000fe20000000000 */
[----:B------:R-:W-:Y:S01]  /*03c0*/  IMAD.IADD R10, R11, 0x1, -R4 ;  /* 0x000000010b0a7824 */ /* 0x000fe200078e0a04 */
[----:B------:R-:W-:Y:S01]  /*03d0*/  NOP ;  /* 0x0000000000007918 */ /* 0x000fe20000000000 */
[C---:B------:R-:W-:Y:S01]  /*03e0*/  VIADD R38, R6.reuse, 0xffffffff ;  /* 0xffffffff06267836 */ /* 0x040fe20000000000 */
[----:B------:R-:W-:-:S02]  /*03f0*/  ISETP.NE.AND P5, PT, R6, RZ, PT ;  /* 0x000000ff0600720c */ /* 0x000fc40003fa5270 */
[----:B------:R-:W-:Y:S01]  /*0400*/  SHF.R.S32.HI R19, RZ, 0x1f, R10 ;  /* 0x0000001fff137819 */ /* 0x000fe2000001140a */
[----:B------:R-:W0:Y:S01]  /*0410*/  LDC R13, c[0x0][0x140] ;  /* 0x00005000ff0d7b82 */ /* 0x000e220000000800 */
[----:B------:R-:W-:Y:S02]  /*0420*/  ISETP.GE.U32.AND P6, PT, R38, 0x2, PT ;  /* 0x000000022600780c */ /* 0x000fe40003fc6070 */
[----:B-----5:R-:W-:Y:S02]  /*0430*/  ISETP.NE.OR P0, PT, R3, RZ, !P0 ;  /* 0x000000ff0300720c */ /* 0x020fe40004705670 */
[----:B------:R-:W-:Y:S02]  /*0440*/  LEA.HI R3, R19, R10, RZ, 0x3 ;  /* 0x0000000a13037211 */ /* 0x000fe400078f18ff */
[----:B-1----:R-:W-:Y:S01]  /*0450*/  I2FP.F32.U32 R4, UR13 ;  /* 0x0000000d00047c45 */ /* 0x002fe20008201000 */
[----:B------:R-:W1:Y:S01]  /*0460*/  LDC R27, c[0x0][0x148] ;  /* 0x00005200ff1b7b82 */ /* 0x000e620000000800 */
[----:B------:R-:W-:-:S02]  /*0470*/  SHF.R.S32.HI R0, RZ, 0x3, R3 ;  /* 0x00000003ff007819 */ /* 0x000fc40000011403 */
[----:B--2---:R-:W-:Y:S01]  /*0480*/  ISETP.NE.OR P1, PT, R8, RZ, !P1 ;  /* 0x000000ff0800720c */ /* 0x004fe20004f25670 */
[----:B------:R-:W-:Y:S01]  /*0490*/  FMUL R9, R4, UR4 ;  /* 0x0000000404097c20 */ /* 0x000fe20008400000 */
[----:B------:R-:W-:Y:S01]  /*04a0*/  SHF.R.S32.HI R3, RZ, 0x1f, R3 ;  /* 0x0000001fff037819 */ /* 0x000fe20000011403 */
[----:B------:R-:W-:Y:S01]  /*04b0*/  ULDC UR4, c[0x0][0x154] ;  /* 0x0000550000047ab9 */ /* 0x000fe20000000800 */
[----:B------:R-:W-:Y:S01]  /*04c0*/  SHF.R.S32.HI R8, RZ, 0x1f, R7 ;  /* 0x0000001fff087819 */ /* 0x000fe20000011407 */
[----:B------:R-:W-:Y:S01]  /*04d0*/  VOTEU.ALL UP1, P0 ;  /* 0x00000000003f7886 */ /* 0x000fe20000020000 */
[----:B------:R-:W-:Y:S01]  /*04e0*/  LEA.HI R4, R3, R0, RZ, 0x2 ;  /* 0x0000000003047211 */ /* 0x000fe200078f10ff */
[----:B------:R-:W2:Y:S01]  /*04f0*/  F2I.U32.TRUNC.NTZ R9, R9 ;  /* 0x0000000900097305 */ /* 0x000ea2000020f000 */
[----:B------:R-:W-:Y:S01]  /*0500*/  LEA.HI R8, R8, R7, RZ, 0x2 ;  /* 0x0000000708087211 */ /* 0x000fe200078f10ff */
[----:B------:R-:W-:Y:S01]  /*0510*/  VOTEU.ALL UP0, P0 ;  /* 0x00000000003f7886 */ /* 0x000fe20000000000 */
[----:B------:R-:W-:Y:S01]  /*0520*/  SHF.R.S32.HI R3, RZ, 0x1f, R2 ;  /* 0x0000001fff037819 */ /* 0x000fe20000011402 */
[----:B------:R-:W5:Y:S01]  /*0530*/  @!UP1 S2UR UR7, SR_CgaCtaId ;  /* 0x00000000000799c3 */ /* 0x000f620000008800 */
[----:B----4-:R-:W-:Y:S01]  /*0540*/  LOP3.LUT R5, R4, 0xfffffffc, RZ, 0xc0, !PT ;  /* 0xfffffffc04057812 */ /* 0x010fe200078ec0ff */
[----:B------:R-:W-:Y:S01]  /*0550*/  VOTEU.ALL UP2, P1 ;  /* 0x00000000003f7886 */ /* 0x000fe20000840000 */
[----:B------:R-:W-:Y:S01]  /*0560*/  LOP3.LUT R8, R8, 0x3ffffffc, RZ, 0xc0, !PT ;  /* 0x3ffffffc08087812 */ /* 0x000fe200078ec0ff */
[----:B------:R-:W-:Y:S01]  /*0570*/  @!UP1 UMOV UR6, 0x400 ;  /* 0x0000040000069882 */ /* 0x000fe20000000000 */
[----:B------:R-:W-:Y:S01]  /*0580*/  LEA.HI R3, R3, R2, RZ, 0x2 ;  /* 0x0000000203037211 */ /* 0x000fe200078f10ff */
[----:B------:R-:W-:Y:S01]  /*0590*/  IMAD.IADD R5, R0, 0x1, -R5 ;  /* 0x0000000100057824 */ /* 0x000fe200078e0a05 */
[----:B------:R-:W-:Y:S01]  /*05a0*/  @!UP2 UMOV UR9, 0x400 ;  /* 0x000004000009a882 */ /* 0x000fe20000000000 */
[----:B------:R-:W-:Y:S01]  /*05b0*/  IMAD.IADD R8, R7, 0x1, -R8 ;  /* 0x0000000107087824 */ /* 0x000fe200078e0a08 */
[----:B------:R-:W-:Y:S01]  /*05c0*/  LOP3.LUT R3, R3, 0xfffffffc, RZ, 0xc0, !PT ;  /* 0xfffffffc03037812 */ /* 0x000fe200078ec0ff */
[----:B------:R-:W4:Y:S01]  /*05d0*/  @!UP2 S2UR UR10, SR_CgaCtaId ;  /* 0x00000000000aa9c3 */ /* 0x000f220000008800 */
[----:B--2---:R-:W-:Y:S01]  /*05e0*/  IMAD.MOV R9, RZ, RZ, -R9 ;  /* 0x000000ffff097224 */ /* 0x004fe200078e0a09 */
[----:B------:R-:W-:Y:S01]  /*05f0*/  VOTEU.ALL UP3, P1 ;  /* 0x00000000003f7886 */ /* 0x000fe20000860000 */
[----:B------:R-:W-:Y:S01]  /*0600*/  IMAD R5, R8, 0x4, R5 ;  /* 0x0000000408057824 */ /* 0x000fe200078e0205 */
[----:B------:R-:W-:Y:S01]  /*0610*/  VOTEU.ALL UP4, P1 ;  /* 0x00000000003f7886 */ /* 0x000fe20000880000 */
[----:B------:R-:W-:Y:S01]  /*0620*/  IMAD.IADD R18, R2, 0x1, -R3 ;  /* 0x0000000102127824 */ /* 0x000fe200078e0a03 */
[----:B---3--:R-:W-:Y:S01]  /*0630*/  I2FP.F32.U32 R2, R16 ;  /* 0x0000001000027245 */ /* 0x008fe20000201000 */
[----:B0-----:R-:W-:Y:S01]  /*0640*/  IMAD R25, R12, R9, UR13 ;  /* 0x0000000d0c197e24 */ /* 0x001fe2000f8e0209 */
[C---:B------:R-:W-:Y:S01]  /*0650*/  LEA.HI R0, R5.reuse, R5, RZ, 0x1 ;  /* 0x0000000505007211 */ /* 0x040fe200078f08ff */
[C---:B------:R-:W-:Y:S01]  /*0660*/  IMAD.SHL.U32 R12, R5.reuse, 0x4, RZ ;  /* 0x00000004050c7824 */ /* 0x040fe200078e00ff */
[----:B------:R-:W-:Y:S01]  /*0670*/  VOTEU.ALL UP5, P1 ;  /* 0x00000000003f7886 */ /* 0x000fe200008a0000 */
[----:B------:R-:W-:Y:S01]  /*0680*/  FMUL R2, R2, UR4 ;  /* 0x0000000402027c20 */ /* 0x000fe20008400000 */
[----:B------:R-:W-:Y:S01]  /*0690*/  LOP3.LUT R0, R0, 0xfffffffe, RZ, 0xc0, !PT ;  /* 0xfffffffe00007812 */ /* 0x000fe200078ec0ff */
[----:B------:R-:W-:Y:S01]  /*06a0*/  UMOV UR4, 0x20 ;  /* 0x0000002000047882 */ /* 0x000fe20000000000 */
[----:B-----5:R-:W-:Y:S01]  /*06b0*/  @!UP1 ULEA UR8, UR7, UR6, 0x18 ;  /* 0x0000000607089291 */ /* 0x020fe2000f8ec03f */
[----:B------:R-:W-:Y:S01]  /*06c0*/  LOP3.LUT R12, R5, 0xc, R12, 0x78, !PT ;  /* 0x0000000c050c7812 */ /* 0x000fe200078e780c */
[----:B------:R-:W-:-:S04]  /*06d0*/  @!UP1 UIADD3 UR4, -UR4, 0x100000, URZ ;  /* 0x0010000004049890 */ /* 0x000fc8000fffe13f */
[----:B------:R-:W-:Y:S02]  /*06e0*/  @!UP1 USHF.L.U32 UR5, UR4, 0xb, URZ ;  /* 0x0000000b04059899 */ /* 0x000fe4000800063f */
[----:B------:R-:W-:Y:S01]  /*06f0*/  @!UP1 USHF.L.U32 UR4, UR4, 0x1, URZ ;  /* 0x0000000104049899 */ /* 0x000fe2000800063f */
[----:B------:R-:W-:Y:S01]  /*0700*/  IMAD.IADD R0, R5, 0x1, -R0 ;  /* 0x0000000105007824 */ /* 0x000fe200078e0a00 */
[----:B------:R-:W0:Y:S01]  /*0710*/  F2I.U32.TRUNC.NTZ R2, R2 ;  /* 0x0000000200027305 */ /* 0x000e22000020f000 */
[----:B------:R-:W-:-:S04]  /*0720*/  @!UP2 UIADD3 UR6, -UR12, 0x100000, URZ ;  /* 0x001000000c06a890 */ /* 0x000fc8000fffe13f */
[----:B------:R-:W-:Y:S02]  /*0730*/  @!UP2 USHF.L.U32 UR7, UR6, 0xb, URZ ;  /* 0x0000000b0607a899 */ /* 0x000fe4000800063f */
[----:B------:R-:W-:Y:S01]  /*0740*/  @!UP2 USHF.L.U32 UR6, UR6, 0x1, URZ ;  /* 0x000000010606a899 */ /* 0x000fe2000800063f */
[----:B------:R-:W-:Y:S01]  /*0750*/  ISETP.EQ.U32.AND P2, PT, R13, 0x1, PT ;  /* 0x000000010d00780c */ /* 0x000fe20003f42070 */
[----:B------:R-:W-:Y:S01]  /*0760*/  VOTEU.ALL UP1, P0 ;  /* 0x00000000003f7886 */ /* 0x000fe20000020000 */
[----:B------:R-:W-:Y:S01]  /*0770*/  ISETP.NE.AND P3, PT, R0, R25, PT ;  /* 0x000000190000720c */ /* 0x000fe20003f65270 */
[----:B------:R-:W-:Y:S01]  /*0780*/  IMAD.MOV.U32 R13, RZ, RZ, 0x1 ;  /* 0x00000001ff0d7424 */ /* 0x000fe200078e00ff */
[----:B----4-:R-:W-:Y:S01]  /*0790*/  @!UP2 ULEA UR9, UR10, UR9, 0x18 ;  /* 0x000000090a09a291 */ /* 0x010fe2000f8ec03f */
[----:B------:R-:W-:Y:S01]  /*07a0*/  LOP3.LUT P0, RZ, R10, 0x7, RZ, 0xc0, !PT ;  /* 0x000000070aff7812 */ /* 0x000fe2000780c0ff */
[----:B------:R-:W-:Y:S01]  /*07b0*/  VOTEU.ALL UP2, P1 ;  /* 0x00000000003f7886 */ /* 0x000fe20000840000 */
[----:B------:R-:W-:Y:S01]  /*07c0*/  ISETP.NE.AND P1, PT, R18, 0x3, PT ;  /* 0x000000031200780c */ /* 0x000fe20003f25270 */
[----:B------:R-:W2:Y:S02]  /*07d0*/  FENCE.VIEW.ASYNC.S ;  /* 0x00000000000073c6 */ /* 0x000ea40000000000 */
[----:B--2---:R2:W3:Y:S01]  /*07e0*/  @!UP0 SYNCS.EXCH.64 URZ, [UR8+0x80], UR4 ;  /* 0x00008004083f85b2 */ /* 0x0044e20008000100 */
[----:B------:R-:W-:-:S02]  /*07f0*/  ISETP.LT.U32.AND P0, PT, R12, 0x4, !P0 ;  /* 0x000000040c00780c */ /* 0x000fc40004701070 */
[----:B------:R-:W-:Y:S01]  /*0800*/  ISETP.EQ.OR P1, PT, R18, RZ, !P1 ;  /* 0x000000ff1200720c */ /* 0x000fe20004f22670 */
[----:B0-----:R-:W-:Y:S01]  /*0810*/  IMAD.MOV R24, RZ, RZ, -R2 ;  /* 0x000000ffff187224 */ /* 0x001fe200078e0a02 */
[----:B------:R-:W-:Y:S02]  /*0820*/  R2UR UR11, R14 ;  /* 0x000000000e0b72ca */ /* 0x000fe400000e0000 */
[----:B------:R-:W-:Y:S01]  /*0830*/  @P3 LEA.HI R0, R12, R12, RZ, 0x1 ;  /* 0x0000000c0c003211 */ /* 0x000fe200078f08ff */
[----:B-1----:R-:W-:Y:S01]  /*0840*/  IMAD R3, R27, R24, R16 ;  /* 0x000000181b037224 */ /* 0x002fe200078e0210 */
[----:B------:R-:W-:Y:S02]  /*0850*/  ISETP.EQ.AND P1, PT, R6, RZ, P1 ;  /* 0x000000ff0600720c */ /* 0x000fe40000f22270 */
[----:B------:R-:W-:Y:S02]  /*0860*/  @P3 SHF.R.S32.HI R0, RZ, 0x1, R0 ;  /* 0x00000001ff003819 */ /* 0x000fe40000011400 */
[----:B------:R-:W-:Y:S01]  /*0870*/  SEL R7, RZ, 0x1, !P1 ;  /* 0x00000001ff077807 */ /* 0x000fe20004800000 */
[----:B------:R2:W0:Y:S01]  /*0880*/  @!UP1 SYNCS.EXCH.64 URZ, [UR8+0x88], UR4 ;  /* 0x00008804083f95b2 */ /* 0x0004220008000100 */
[----:B------:R-:W-:Y:S01]  /*0890*/  @P3 ISETP.NE.AND P4, PT, R0, R3, PT ;  /* 0x000000030000320c */ /* 0x000fe20003f85270 */
[----:B------:R-:W-:Y:S01]  /*08a0*/  NOP ;  /* 0x0000000000007918 */ /* 0x000fe20000000000 */
[----:B------:R-:W-:-:S02]  /*08b0*/  SEL R0, RZ, 0x1, !P0 ;  /* 0x00000001ff007807 */ /* 0x000fc40004000000 */
[----:B------:R-:W-:Y:S02]  /*08c0*/  @P3 SEL R13, RZ, 0x1, P4 ;  /* 0x00000001ff0d3807 */ /* 0x000fe40002000000 */
[----:B------:R-:W-:Y:S02]  /*08d0*/  SEL R7, R7, 0x2, P6 ;  /* 0x0000000207077807 */ /* 0x000fe40003000000 */
[----:B------:R-:W-:Y:S01]  /*08e0*/  LOP3.LUT R13, R13, R0, RZ, 0xc0, !PT ;  /* 0x000000000d0d7212 */ /* 0x000fe200078ec0ff */
[----:B------:R2:W1:Y:S01]  /*08f0*/  @!UP2 SYNCS.EXCH.64 URZ, [UR9+0x60], UR6 ;  /* 0x00006006093fa5b2 */ /* 0x0004620008000100 */
[----:B------:R2:W4:Y:S01]  /*0900*/  @!UP3 SYNCS.EXCH.64 URZ, [UR9+0x68], UR6 ;  /* 0x00006806093fb5b2 */ /* 0x0005220008000100 */
[----:B------:R2:W0:Y:S01]  /*0910*/  @!UP4 SYNCS.EXCH.64 URZ, [UR9+0x70], UR6 ;  /* 0x00007006093fc5b2 */ /* 0x0004220008000100 */
[----:B------:R2:W0:Y:S01]  /*0920*/  @!UP5 SYNCS.EXCH.64 URZ, [UR9+0x78], UR6 ;  /* 0x00007806093fd5b2 */ /* 0x0004220008000100 */
[----:B------:R-:W-:Y:S01]  /*0930*/  NOP ;  /* 0x0000000000007918 */ /* 0x000fe20000000000 */
[----:B--23--:R-:W-:Y:S05]  /*0940*/  @!P2 BRA `(.L_x_3) ;  /* 0x000000000008a947 */ /* 0x00cfea0003800000 */
[----:B01--4-:R-:W-:Y:S01]  /*0950*/  UCGABAR_ARV ;  /* 0x00000000000079c7 */ /* 0x013fe20008000000 */
[----:B------:R-:W-:Y:S05]  /*0960*/  BRA `(.L_x_4) ;  /* 0x0000000000047947 */ /* 0x000fea0003800000 */
.L_x_3:
[----:B01--4-:R-:W-:Y:S01]  /*0970*/  NOP ;  /* 0x0000000000007918 */ /* 0x013fe20000000000 */
.L_x_4:
[----:B------:R-:W-:Y:S01]  /*0980*/  ULDC.64 UR4, c[0x0][0x598] ;  /* 0x0001660000047ab9 */ /* 0x000fe20000000a00 */
[----:B------:R-:W-:Y:S01]  /*0990*/  ULDC.64 UR20, c[0x0][0x208] ;  /* 0x0000820000147ab9 */ /* 0x000fe20000000a00 */
[----:B------:R-:W-:-:S04]  /*09a0*/  ISETP.NE.U32.AND P0, PT, RZ, UR4, PT ;  /* 0x00000004ff007c0c */ /* 0x000fc8000bf05070 */
[----:B------:R-:W-:-:S13]  /*09b0*/  ISETP.NE.AND.EX P0, PT, RZ, UR5, PT, P0 ;  /* 0x00000005ff007c0c */ /* 0x000fda000bf05300 */
[----:B------:R-:W-:Y:S05]  /*09c0*/  @!P0 BRA `(.L_x_5) ;  /* 0x00000000001c8947 */ /* 0x000fea0003800000 */
[----:B------:R-:W0:Y:S02]  /*09d0*/  LDC.64 R2, c[0x0][0x598] ;  /* 0x00016600ff027b82 */ /* 0x000e240000000a00 */
[----:B0-----:R-:W2:Y:S02]  /*09e0*/  LDG.E.64 R2, desc[UR20][R2.64] ;  /* 0x0000001402027981 */ /* 0x001ea4000c1e1b00 */
[----:B--2---:R-:W-:-:S04]  /*09f0*/  ISETP.NE.U32.AND P0, PT, R2, RZ, PT ;  /* 0x000000ff0200720c */ /* 0x004fc80003f05070 */
[----:B------:R-:W-:-:S13]  /*0a00*/  ISETP.NE.AND.EX P0, PT, R3, RZ, PT, P0 ;  /* 0x000000ff0300720c */ /* 0x000fda0003f05300 */
[----:B------:R-:W-:Y:S05]  /*0a10*/  @!P0 BRA `(.L_x_5) ;  /* 0x0000000000088947 */ /* 0x000fea0003800000 */
[----:B------:R0:W5:Y:S01]  /*0a20*/  LD.E R14, desc[UR20][R2.64] ;  /* 0x00000014020e7980 */ /* 0x000162000c101900 */
[----:B------:R-:W-:Y:S05]  /*0a30*/  BRA `(.L_x_6) ;  /* 0x0000000000207947 */ /* 0x000fea0003800000 */
.L_x_5:
[----:B------:R-:W-:Y:S02]  /*0a40*/  ULDC.64 UR4, c[0x0][0x588] ;  /* 0x0001620000047ab9 */ /* 0x000fe40000000a00 */
[----:B------:R-:W-:-:S04]  /*0a50*/  ISETP.NE.U32.AND P0, PT, RZ, UR4, PT ;  /* 0x00000004ff007c0c */ /* 0x000fc8000bf05070 */
[----:B------:R-:W-:-:S13]  /*0a60*/  ISETP.NE.AND.EX P0, PT, RZ, UR5, PT, P0 ;  /* 0x00000005ff007c0c */ /* 0x000fda000bf05300 */
[----:B------:R-:W-:Y:S05]  /*0a70*/  @!P0 BRA `(.L_x_7) ;  /* 0x00000000000c8947 */ /* 0x000fea0003800000 */
[----:B------:R-:W0:Y:S02]  /*0a80*/  LDC.64 R14, c[0x0][0x588] ;  /* 0x00016200ff0e7b82 */ /* 0x000e240000000a00 */
[----:B0-----:R1:W5:Y:S01]  /*0a90*/  LDG.E R14, desc[UR20][R14.64] ;  /* 0x000000140e0e7981 */ /* 0x001362000c1e1900 */
[----:B------:R-:W-:Y:S05]  /*0aa0*/  BRA `(.L_x_6) ;  /* 0x0000000000047947 */ /* 0x000fea0003800000 */
.L_x_7:
[----:B------:R-:W2:Y:S02]  /*0ab0*/  LDC R14, c[0x0][0x580] ;  /* 0x00016000ff0e7b82 */ /* 0x000ea40000000800 */
.L_x_6:
[----:B------:R-:W-:Y:S02]  /*0ac0*/  ULDC.64 UR4, c[0x0][0x5a0] ;  /* 0x0001680000047ab9 */ /* 0x000fe40000000a00 */
[----:B------:R-:W-:-:S04]  /*0ad0*/  ISETP.NE.U32.AND P0, PT, RZ, UR4, PT ;  /* 0x00000004ff007c0c */ /* 0x000fc8000bf05070 */
[----:B------:R-:W-:-:S13]  /*0ae0*/  ISETP.NE.AND.EX P0, PT, RZ, UR5, PT, P0 ;  /* 0x00000005ff007c0c */ /* 0x000fda000bf05300 */
[----:B------:R-:W-:Y:S05]  /*0af0*/  @!P0 BRA `(.L_x_8) ;  /* 0x00000000001c8947 */ /* 0x000fea0003800000 */
[----:B0-----:R-:W0:Y:S02]  /*0b00*/  LDC.64 R2, c[0x0][0x5a0] ;  /* 0x00016800ff027b82 */ /* 0x001e240000000a00 */
[----:B0-----:R-:W3:Y:S02]  /*0b10*/  LDG.E.64 R2, desc[UR20][R2.64] ;  /* 0x0000001402027981 */ /* 0x001ee4000c1e1b00 */
[----:B---3--:R-:W-:-:S04]  /*0b20*/  ISETP.NE.U32.AND P0, PT, R2, RZ, PT ;  /* 0x000000ff0200720c */ /* 0x008fc80003f05070 */
[----:B------:R-:W-:-:S13]  /*0b30*/  ISETP.NE.AND.EX P0, PT, R3, RZ, PT, P0 ;  /* 0x000000ff0300720c */ /* 0x000fda0003f05300 */
[----:B------:R-:W-:Y:S05]  /*0b40*/  @!P0 BRA `(.L_x_8) ;  /* 0x0000000000088947 */ /* 0x000fea0003800000 */
[----:B-1----:R0:W5:Y:S01]  /*0b50*/  LD.E R15, desc[UR20][R2.64] ;  /* 0x00000014020f7980 */ /* 0x002162000c101900 */
[----:B------:R-:W-:Y:S05]  /*0b60*/  BRA `(.L_x_9) ;  /* 0x0000000000207947 */ /* 0x000fea0003800000 */
.L_x_8:
[----:B------:R-:W-:Y:S02]  /*0b70*/  ULDC.64 UR4, c[0x0][0x590] ;  /* 0x0001640000047ab9 */ /* 0x000fe40000000a00 */
[----:B------:R-:W-:-:S04]  /*0b80*/  ISETP.NE.U32.AND P0, PT, RZ, UR4, PT ;  /* 0x00000004ff007c0c */ /* 0x000fc8000bf05070 */
[----:B------:R-:W-:-:S13]  /*0b90*/  ISETP.NE.AND.EX P0, PT, RZ, UR5, PT, P0 ;  /* 0x00000005ff007c0c */ /* 0x000fda000bf05300 */
[----:B------:R-:W-:Y:S05]  /*0ba0*/  @!P0 BRA `(.L_x_10) ;  /* 0x00000000000c8947 */ /* 0x000fea0003800000 */
[----:B0-----:R-:W1:Y:S02]  /*0bb0*/  LDC.64 R2, c[0x0][0x590] ;  /* 0x00016400ff027b82 */ /* 0x001e640000000a00 */
[----:B-1----:R1:W5:Y:S01]  /*0bc0*/  LDG.E R15, desc[UR20][R2.64] ;  /* 0x00000014020f7981 */ /* 0x002362000c1e1900 */
[----:B------:R-:W-:Y:S05]  /*0bd0*/  BRA `(.L_x_9) ;  /* 0x0000000000047947 */ /* 0x000fea0003800000 */
.L_x_10:
[----:B-1----:R-:W3:Y:S02]  /*0be0*/  LDC R15, c[0x0][0x584] ;  /* 0x00016100ff0f7b82 */ /* 0x002ee40000000800 */
.L_x_9:
[----:B------:R-:W4:Y:S01]  /*0bf0*/  LDC R0, c[0x0][0x65c] ;  /* 0x00019700ff007b82 */ /* 0x000f220000000800 */
[----:B------:R-:W-:Y:S01]  /*0c00*/  ULDC UR8, c[0x0][0x28c] ;  /* 0x0000a30000087ab9 */ /* 0x000fe20000000800 */
[----:B------:R-:W-:Y:S01]  /*0c10*/  ISETP.NE.AND P0, PT, R6, 0x2, PT ;  /* 0x000000020600780c */ /* 0x000fe20003f05270 */
[----:B------:R-:W-:Y:S01]  /*0c20*/  UIADD3 UR8, UR8, 0x7f, URZ ;  /* 0x0000007f08087890 */ /* 0x000fe2000fffe03f */
[----:B------:R-:W-:Y:S01]  /*0c30*/  IMAD.U32 R4, RZ, RZ, UR13 ;  /* 0x0000000dff047e24 */ /* 0x000fe2000f8e00ff */
[----:B------:R-:W-:Y:S01]  /*0c40*/  UMOV UR5, URZ ;  /* 0x0000003f00057c82 */ /* 0x000fe20008000000 */
[----:B------:R-:W-:Y:S01]  /*0c50*/  UMOV UR4, URZ ;  /* 0x0000003f00047c82 */ /* 0x000fe20008000000 */
[----:B------:R-:W-:-:S04]  /*0c60*/  USHF.R.S32.HI UR9, URZ, 0x1f, UR8 ;  /* 0x0000001f3f097899 */ /* 0x000fc80008011408 */
[----:B------:R-:W-:Y:S01]  /*0c70*/  ULEA.HI UR9, UR9, UR8, URZ, 0x7 ;  /* 0x0000000809097291 */ /* 0x000fe2000f8f383f */
[----:B----4-:R-:W-:-:S13]  /*0c80*/  ISETP.NE.AND P4, PT, R0, 0x1, PT ;  /* 0x000000010000780c */ /* 0x010fda0003f85270 */
[----:B01----:R-:W0:Y:S01]  /*0c90*/  @P4 LDC R3, c[0x0][0x10] ;  /* 0x00000400ff034b82 */ /* 0x003e220000000800 */
[----:B------:R-:W-:Y:S02]  /*0ca0*/  @P4 IMAD.MOV.U32 R17, RZ, RZ, RZ ;  /* 0x000000ffff114224 */ /* 0x000fe400078e00ff */
[----:B------:R-:W-:-:S05]  /*0cb0*/  @P4 IMAD.MOV.U32 R5, RZ, RZ, RZ ;  /* 0x000000ffff054224 */ /* 0x000fca00078e00ff */
[----:B------:R-:W1:Y:S01]  /*0cc0*/  @!P4 LDC R9, c[0x0][0xc] ;  /* 0x00000300ff09cb82 */ /* 0x000e620000000800 */
[----:B------:R-:W-:Y:S01]  /*0cd0*/  ULDC UR6, c[0x0][0xc] ;  /* 0x0000030000067ab9 */ /* 0x000fe20000000800 */
[----:B------:R-:W-:Y:S02]  /*0ce0*/  ULDC UR7, c[0x0][0x10] ;  /* 0x0000040000077ab9 */ /* 0x000fe40000000800 */
[----:B------:R-:W-:-:S04]  /*0cf0*/  UIMAD.WIDE.U32 UR6, UR6, UR7, URZ ;  /* 0x00000007060672a5 */ /* 0x000fc8000f8e003f */
[----:B------:R-:W4:Y:S01]  /*0d00*/  LDC R8, c[0x0][0x14] ;  /* 0x00000500ff087b82 */ /* 0x000f220000000800 */
[----:B0-----:R-:W-:Y:S01]  /*0d10*/  @P4 IMAD.WIDE.U32 R2, R3, UR13, R16 ;  /* 0x0000000d03024c25 */ /* 0x001fe2000f8e0010 */
[----:B------:R-:W-:-:S03]  /*0d20*/  USHF.R.S32.HI UR13, URZ, 0x7, UR9 ;  /* 0x000000073f0d7899 */ /* 0x000fc60008011409 */
[----:B------:R-:W-:Y:S02]  /*0d30*/  @P4 IMAD.IADD R3, R3, 0x1, R5 ;  /* 0x0000000103034824 */ /* 0x000fe400078e0205 */
[----:B------:R-:W-:Y:S02]  /*0d40*/  IMAD.MOV.U32 R5, RZ, RZ, RZ ;  /* 0x000000ffff057224 */ /* 0x000fe400078e00ff */
[----:B-1----:R-:W-:-:S04]  /*0d50*/  @!P4 IMAD.WIDE.U32 R4, R16, R9, R4 ;  /* 0x000000091004c225 */ /* 0x002fc800078e0004 */
[----:B------:R-:W-:Y:S02]  /*0d60*/  @!P4 IMAD.MOV.U32 R2, RZ, RZ, R4 ;  /* 0x000000ffff02c224 */ /* 0x000fe400078e0004 */
[C---:B----4-:R-:W-:Y:S02]  /*0d70*/  IMAD R21, R8.reuse, UR7, RZ ;  /* 0x0000000708157c24 */ /* 0x050fe4000f8e02ff */
[----:B------:R-:W-:Y:S01]  /*0d80*/  IMAD.WIDE.U32 R8, R8, UR6, RZ ;  /* 0x0000000608087c25 */ /* 0x000fe2000f8e00ff */
[----:B------:R-:W-:-:S03]  /*0d90*/  ULDC.64 UR6, c[0x0][0x650] ;  /* 0x0001940000067ab9 */ /* 0x000fc60000000a00 */
[----:B------:R-:W-:Y:S02]  /*0da0*/  @!P4 IMAD.MOV.U32 R3, RZ, RZ, R5 ;  /* 0x000000ffff03c224 */ /* 0x000fe400078e0005 */
[----:B------:R-:W-:Y:S01]  /*0db0*/  IMAD.IADD R0, R9, 0x1, R21 ;  /* 0x0000000109007824 */ /* 0x000fe200078e0215 */
[----:B------:R-:W-:Y:S06]  /*0dc0*/  @P0 BRA `(.L_x_11) ;  /* 0x0000000000200947 */ /* 0x000fec0003800000 */
[----:B------:R-:W-:Y:S01]  /*0dd0*/  UISETP.GE.U32.AND UP0, UPT, UR13, 0x5, UPT ;  /* 0x000000050d00788c */ /* 0x000fe2000bf06070 */
[----:B------:R-:W-:Y:S01]  /*0de0*/  IADD3 R2, P0, R2, R8, RZ ;  /* 0x0000000802027210 */ /* 0x000fe20007f1e0ff */
[----:B------:R-:W-:-:S04]  /*0df0*/  UIMAD.WIDE.U32 UR4, UR13, -0x33333333, URZ ;  /* 0xcccccccd0d0478a5 */ /* 0x000fc8000f8e003f */
[----:B------:R-:W-:Y:S01]  /*0e00*/  USHF.R.U32.HI UR5, URZ, 0x2, UR5 ;  /* 0x000000023f057899 */ /* 0x000fe20008011605 */
[----:B------:R-:W-:Y:S02]  /*0e10*/  IMAD.X R3, R0, 0x1, R3, P0 ;  /* 0x0000000100037824 */ /* 0x000fe400000e0603 */
[----:B------:R-:W-:Y:S02]  /*0e20*/  UMOV UR4, URZ ;  /* 0x0000003f00047c82 */ /* 0x000fe40008000000 */
[----:B------:R-:W-:Y:S02]  /*0e30*/  @UP0 ULOP3.LUT UR4, UR5, 0x1, URZ, 0xc0, !UPT ;  /* 0x0000000105040892 */ /* 0x000fe4000f8ec03f */
[----:B------:R-:W-:-:S12]  /*0e40*/  UIMAD UR5, UR5, -0x5, UR13 ;  /* 0xfffffffb050578a4 */ /* 0x000fd8000f8e020d */
.L_x_11:
[----:B------:R-:W-:Y:S01]  /*0e50*/  ISETP.GE.U32.AND P0, PT, R2, UR6, PT ;  /* 0x0000000602007c0c */ /* 0x000fe2000bf06070 */
[----:B------:R-:W-:Y:S01]  /*0e60*/  IMAD.MOV.U32 R6, RZ, RZ, -0x1 ;  /* 0xffffffffff067424 */ /* 0x000fe200078e00ff */
[----:B------:R-:W-:Y:S01]  /*0e70*/  PRMT R20, RZ, 0x7610, R20 ;  /* 0x00007610ff147816 */ /* 0x000fe20000000014 */
[----:B------:R-:W-:Y:S01]  /*0e80*/  IMAD.MOV.U32 R4, RZ, RZ, -0x1 ;  /* 0xffffffffff047424 */ /* 0x000fe200078e00ff */
[----:B------:R-:W-:Y:S01]  /*0e90*/  ISETP.GE.U32.AND.EX P0, PT, R3, UR7, PT, P0 ;  /* 0x0000000703007c0c */ /* 0x000fe2000bf06100 */
[----:B------:R-:W-:-:S12]  /*0ea0*/  IMAD.MOV.U32 R5, RZ, RZ, -0x1 ;  /* 0xffffffffff057424 */ /* 0x000fd800078e00ff */
[----:B------:R-:W-:Y:S05]  /*0eb0*/  @P0 BRA `(.L_x_12) ;  /* 0x0000000400240947 */ /* 0x000fea0003800000 */
[----:B------:R-:W0:Y:S01]  /*0ec0*/  LDC.64 R30, c[0x0][0x628] ;  /* 0x00018a00ff1e7b82 */ /* 0x000e220000000a00 */
[----:B------:R-:W-:Y:S02]  /*0ed0*/  IMAD.MOV.U32 R4, RZ, RZ, R2 ;  /* 0x000000ffff047224 */ /* 0x000fe400078e0002 */
[----:B------:R-:W-:-:S05]  /*0ee0*/  IMAD.MOV.U32 R5, RZ, RZ, R3 ;  /* 0x000000ffff057224 */ /* 0x000fca00078e0003 */
[----:B------:R-:W1:Y:S08]  /*0ef0*/  LDC R6, c[0x0][0x630] ;  /* 0x00018c00ff067b82 */ /* 0x000e700000000800 */
[----:B------:R-:W4:Y:S01]  /*0f00*/  LDC.64 R32, c[0x0][0x620] ;  /* 0x00018800ff207b82 */ /* 0x000f220000000a00 */
[----:B0-----:R-:W-:-:S04]  /*0f10*/  ISETP.NE.U32.AND P0, PT, R30, RZ, PT ;  /* 0x000000ff1e00720c */ /* 0x001fc80003f05070 */
[----:B------:R-:W-:-:S13]  /*0f20*/  ISETP.NE.AND.EX P0, PT, R31, RZ, PT, P0 ;  /* 0x000000ff1f00720c */ /* 0x000fda0003f05300 */
[----:B-1--4-:R-:W-:Y:S05]  /*0f30*/  @!P0 BRA `(.L_x_13) ;  /* 0x0000000000288947 */ /* 0x012fea0003800000 */
[----:B------:R-:W0:Y:S02]  /*0f40*/  LDC R23, c[0x0][0x634] ;  /* 0x00018d00ff177b82 */ /* 0x000e240000000800 */
[----:B0-----:R-:W-:-:S05]  /*0f50*/  IADD3 R23, P0, R2, R23, RZ ;  /* 0x0000001702177210 */ /* 0x001fca0007f1e0ff */
[----:B------:R-:W-:-:S04]  /*0f60*/  IMAD.X R29, RZ, RZ, R3, P0 ;  /* 0x000000ffff1d7224 */ /* 0x000fc800000e0603 */
[----:B------:R-:W-:-:S04]  /*0f70*/  IMAD.WIDE.U32 R4, R29, R30, RZ ;  /* 0x0000001e1d047225 */ /* 0x000fc800078e00ff */
[----:B------:R-:W-:-:S04]  /*0f80*/  IMAD.WIDE.U32 R20, P0, R23, R31, R4 ;  /* 0x0000001f17147225 */ /* 0x000fc80007800004 */
[----:B------:R-:W-:-:S04]  /*0f90*/  IMAD.WIDE.U32 R4, R23, R30, RZ ;  /* 0x0000001e17047225 */ /* 0x000fc800078e00ff */
[----:B------:R-:W-:Y:S01]  /*0fa0*/  IMAD.X R23, RZ, RZ, RZ, P0 ;  /* 0x000000ffff177224 */ /* 0x000fe200000e06ff */
[----:B------:R-:W-:Y:S01]  /*0fb0*/  IADD3 RZ, P0, R5, R20, RZ ;  /* 0x0000001405ff7210 */ /* 0x000fe20007f1e0ff */
[----:B------:R-:W-:-:S04]  /*0fc0*/  IMAD.MOV.U32 R22, RZ, RZ, R21 ;  /* 0x000000ffff167224 */ /* 0x000fc800078e0015 */
[----:B------:R-:W-:-:S08]  /*0fd0*/  IMAD.WIDE.U32.X R4, R29, R31, R22, P0 ;  /* 0x0000001f1d047225 */ /* 0x000fd000000e0416 */
.L_x_13:
[----:B------:R-:W0:Y:S01]  /*0fe0*/  LDC.64 R34, c[0x0][0x640] ;  /* 0x00019000ff227b82 */ /* 0x000e220000000a00 */
[-CC-:B------:R-:W-:Y:S01]  /*0ff0*/  SHF.R.U64 R36, R4, R6.reuse, R5.reuse ;  /* 0x0000000604247219 */ /* 0x180fe20000001205 */
[----:B------:R-:W-:Y:S01]  /*1000*/  IMAD.MOV.U32 R39, RZ, RZ, 0x1 ;  /* 0x00000001ff277424 */ /* 0x000fe200078e00ff */
[----:B------:R-:W-:Y:S02]  /*1010*/  SHF.R.U32.HI R4, RZ, R6, R5 ;  /* 0x00000006ff047219 */ /* 0x000fe40000011605 */
[----:B------:R-:W-:-:S03]  /*1020*/  IADD3 R21, P0, RZ, -R36, RZ ;  /* 0x80000024ff157210 */ /* 0x000fc60007f1e0ff */
[----:B------:R-:W1:Y:S02]  /*1030*/  LDC R20, c[0x0][0x618] ;  /* 0x00018600ff147b82 */ /* 0x000e640000000800 */
[----:B------:R-:W-:-:S04]  /*1040*/  IMAD.X R5, RZ, RZ, ~R4, P0 ;  /* 0x000000ffff057224 */ /* 0x000fc800000e0e04 */
[-C--:B------:R-:W-:Y:S02]  /*1050*/  IMAD R6, R5, R32.reuse, RZ ;  /* 0x0000002005067224 */ /* 0x080fe400078e02ff */
[----:B------:R-:W4:Y:S01]  /*1060*/  LDC R23, c[0x0][0x608] ;  /* 0x00018200ff177b82 */ /* 0x000f220000000800 */
[----:B------:R-:W-:-:S04]  /*1070*/  IMAD.WIDE.U32 R4, R21, R32, R2 ;  /* 0x0000002015047225 */ /* 0x000fc800078e0002 */
[----:B------:R-:W-:-:S03]  /*1080*/  IMAD R21, R21, R33, R6 ;  /* 0x0000002115157224 */ /* 0x000fc600078e0206 */
[----:B------:R-:W2:Y:S01]  /*1090*/  LDC R26, c[0x0][0x658] ;  /* 0x00019600ff1a7b82 */ /* 0x000ea20000000800 */
[----:B------:R-:W-:Y:S01]  /*10a0*/  IMAD.IADD R5, R5, 0x1, R21 ;  /* 0x0000000105057824 */ /* 0x000fe200078e0215 */
[----:B0-----:R-:W-:Y:S01]  /*10b0*/  ISETP.NE.U32.AND P0, PT, R34, RZ, PT ;  /* 0x000000ff2200720c */ /* 0x001fe20003f05070 */
[----:B------:R-:W-:-:S03]  /*10c0*/  IMAD.MOV.U32 R21, RZ, RZ, -0x1 ;  /* 0xffffffffff157424 */ /* 0x000fc600078e00ff */
[----:B------:R-:W-:Y:S02]  /*10d0*/  ISETP.NE.AND.EX P0, PT, R35, RZ, PT, P0 ;  /* 0x000000ff2300720c */ /* 0x000fe40003f05300 */
[----:B------:R-:W0:Y:S01]  /*10e0*/  LDC R33, c[0x0][0x600] ;  /* 0x00018000ff217b82 */ /* 0x000e220000000800 */
[-CC-:B-1----:R-:W-:Y:S02]  /*10f0*/  SHF.R.U64 R31, R4, R20.reuse, R5.reuse ;  /* 0x00000014041f7219 */ /* 0x182fe40000001205 */
[----:B------:R-:W-:-:S05]  /*1100*/  SHF.R.U32.HI R4, RZ, R20, R5 ;  /* 0x00000014ff047219 */ /* 0x000fca0000011605 */
[----:B------:R-:W1:Y:S01]  /*1110*/  LDC R28, c[0x0][0x648] ;  /* 0x00019200ff1c7b82 */ /* 0x000e620000000800 */
[-CC-:B----4-:R-:W-:Y:S02]  /*1120*/  SHF.R.U64 R41, R31, R23.reuse, R4.reuse ;  /* 0x000000171f297219 */ /* 0x190fe40000001204 */
[----:B------:R-:W-:-:S05]  /*1130*/  SHF.R.U32.HI R5, RZ, R23, R4 ;  /* 0x00000017ff057219 */ /* 0x000fca0000011604 */
[----:B------:R-:W4:Y:S01]  /*1140*/  LDC R37, c[0x0][0x638] ;  /* 0x00018e00ff257b82 */ /* 0x000f220000000800 */
[-C--:B--2---:R-:W-:Y:S02]  /*1150*/  SHF.L.U32 R4, R21, R26.reuse, RZ ;  /* 0x0000001a15047219 */ /* 0x084fe400000006ff */
[--C-:B------:R-:W-:Y:S02]  /*1160*/  SHF.R.U64 R32, R41, R26, R5.reuse ;  /* 0x0000001a29207219 */ /* 0x100fe40000001205 */
[----:B------:R-:W-:Y:S02]  /*1170*/  LOP3.LUT R6, RZ, R4, RZ, 0x33, !PT ;  /* 0x00000004ff067212 */ /* 0x000fe400078e33ff */
[----:B------:R-:W-:Y:S01]  /*1180*/  SHF.R.U32.HI R5, RZ, R26, R5 ;  /* 0x0000001aff057219 */ /* 0x000fe20000011605 */
[----:B------:R-:W2:Y:S01]  /*1190*/  LDC R30, c[0x0][0x610] ;  /* 0x00018400ff1e7b82 */ /* 0x000ea20000000800 */
[----:B------:R-:W-:Y:S01]  /*11a0*/  IMAD.MOV.U32 R4, RZ, RZ, R32 ;  /* 0x000000ffff047224 */ /* 0x000fe200078e0020 */
[----:B------:R-:W-:Y:S06]  /*11b0*/  @!P0 BRA `(.L_x_14) ;  /* 0x0000000000288947 */ /* 0x000fec0003800000 */
[----:B------:R-:W3:Y:S02]  /*11c0*/  LDC R23, c[0x0][0x64c] ;  /* 0x00019300ff177b82 */ /* 0x000ee40000000800 */
[----:B---3--:R-:W-:-:S05]  /*11d0*/  IADD3 R23, P0, R32, R23, RZ ;  /* 0x0000001720177210 */ /* 0x008fca0007f1e0ff */
        /* <DEDUP_REMOVED lines=8> */
.L_x_14:
[----:B-1----:R-:W-:Y:S01]  /*1260*/  SHF.R.U64 R17, R4, R28, R5 ;  /* 0x0000001c04117219 */ /* 0x002fe20000001205 */
[----:B------:R-:W-:Y:S01]  /*1270*/  @P4 IMAD R25, R27, R24, R16 ;  /* 0x000000181b194224 */ /* 0x000fe200078e0210 */
[----:B------:R-:W-:Y:S02]  /*1280*/  SHF.L.U32 R4, R39, R26, RZ ;  /* 0x0000001a27047219 */ /* 0x000fe400000006ff */
[----:B------:R-:W-:Y:S01]  /*1290*/  LOP3.LUT R5, R41, R6, RZ, 0xc0, !PT ;  /* 0x0000000629057212 */ /* 0x000fe200078ec0ff */
[----:B0-----:R-:W-:Y:S02]  /*12a0*/  VIADD R6, R33, 0xffffffff ;  /* 0xffffffff21067836 */ /* 0x001fe40000000000 */
[----:B------:R-:W-:Y:S02]  /*12b0*/  IMAD.MOV R20, RZ, RZ, -R17 ;  /* 0x000000ffff147224 */ /* 0x000fe400078e0a11 */
[----:B------:R-:W-:Y:S01]  /*12c0*/  IMAD R16, R4, R17, R5 ;  /* 0x0000001104107224 */ /* 0x000fe200078e0205 */
[----:B------:R-:W-:Y:S01]  /*12d0*/  LOP3.LUT R5, R31, R6, RZ, 0xc0, !PT ;  /* 0x000000061f057212 */ /* 0x000fe200078ec0ff */
[----:B----4-:R-:W-:-:S02]  /*12e0*/  IMAD R4, R20, R37, R32 ;  /* 0x0000002514047224 */ /* 0x010fc400078e0220 */
[----:B--2---:R-:W-:Y:S02]  /*12f0*/  IMAD R6, R16, R30, R25 ;  /* 0x0000001e10067224 */ /* 0x004fe400078e0219 */
[----:B------:R-:W-:Y:S02]  /*1300*/  IMAD R5, R4, R33, R5 ;  /* 0x0000002104057224 */ /* 0x000fe400078e0205 */
[----:B------:R-:W-:-:S03]  /*1310*/  IMAD.MOV.U32 R20, RZ, RZ, 0x1 ;  /* 0x00000001ff147424 */ /* 0x000fc600078e00ff */
[----:B------:R-:W-:Y:S02]  /*1320*/  SEL R4, R5, R6, !P4 ;  /* 0x0000000605047207 */ /* 0x000fe40006000000 */
[----:B------:R-:W-:Y:S01]  /*1330*/  SEL R6, R6, R5, !P4 ;  /* 0x0000000506067207 */ /* 0x000fe20006000000 */
[----:B------:R-:W-:-:S07]  /*1340*/  IMAD.MOV.U32 R5, RZ, RZ, R36 ;  /* 0x000000ffff057224 */ /* 0x000fce00078e0024 */
.L_x_12:
[----:B------:R-:W-:Y:S05]  /*1350*/  @!P2 BRA `(.L_x_15) ;  /* 0x00000000000ca947 */ /* 0x000fea0003800000 */
[----:B------:R-:W-:Y:S01]  /*1360*/  UCGABAR_WAIT ;  /* 0x0000000000007dc7 */ /* 0x000fe20008000000 */
[----:B------:R-:W-:Y:S01]  /*1370*/  CCTL.IVALL ;  /* 0x00000000ff00798f */ /* 0x000fe20002000000 */
[----:B------:R-:W-:Y:S05]  /*1380*/  BRA `(.L_x_16) ;  /* 0x0000000000047947 */ /* 0x000fea0003800000 */
.L_x_15:
[----:B------:R-:W-:Y:S06]  /*1390*/  BAR.SYNC.DEFER_BLOCKING 0x0 ;  /* 0x0000000000007b1d */ /* 0x000fec0000010000 */
.L_x_16:
[----:B------:R-:W-:Y:S05]  /*13a0*/  @!P5 BRA `(.L_x_17) ;  /* 0x000000440050d947 */ /* 0x000fea0003800000 */
[----:B------:R-:W-:-:S13]  /*13b0*/  ISETP.GT.U32.AND P0, PT, R38, 0x1, PT ;  /* 0x000000012600780c */ /* 0x000fda0003f04070 */
[----:B------:R-:W-:Y:S05]  /*13c0*/  @P0 EXIT ;  /* 0x000000000000094d */ /* 0x000fea0003800000 */
.L_x_18:
[----:B------:R-:W-:-:S08]  /*13d0*/  NOP ;  /* 0x0000000000007918 */ /* 0x000fd00000000000 */
[----:B------:R-:W0:Y:S02]  /*13e0*/  USETMAXREG.TRY_ALLOC.CTAPOOL UP0, 0xe8 ;  /* 0x000000e8000079c8 */ /* 0x000e240008000600 */
[----:B0-----:R-:W-:-:S13]  /*13f0*/  PLOP3.LUT P0, PT, PT, PT, UP0, 0x80, 0x0 ;  /* 0x000000000000781c */ /* 0x001fda0003f0f008 */
[----:B------:R-:W-:Y:S05]  /*1400*/  @!P0 BRA `(.L_x_18) ;  /* 0xfffffffc00f08947 */ /* 0x000fea000383ffff */
[----:B------:R-:W-:-:S13]  /*1410*/  LOP3.LUT P0, RZ, R20, 0xff, RZ, 0xc0, !PT ;  /* 0x000000ff14ff7812 */ /* 0x000fda000780c0ff */
[----:B------:R-:W-:Y:S05]  /*1420*/  @!P0 EXIT ;  /* 0x000000000000894d */ /* 0x000fea0003800000 */
[----:B------:R-:W0:Y:S01]  /*1430*/  S2UR UR6, SR_CgaCtaId ;  /* 0x00000000000679c3 */ /* 0x000e220000008800 */
[CC--:B------:R-:W-:Y:S01]  /*1440*/  LEA.HI R11, R19.reuse, R10.reuse, RZ, 0x2 ;  /* 0x0000000a130b7211 */ /* 0x0c0fe200078f10ff */
[----:B------:R-:W-:Y:S01]  /*1450*/  UIADD3 UR7, UR11, -0x1, URZ ;  /* 0xffffffff0b077890 */ /* 0x000fe2000fffe03f */
[----:B------:R-:W-:Y:S01]  /*1460*/  LEA.HI R19, R19, R10, RZ, 0x5 ;  /* 0x0000000a13137211 */ /* 0x000fe200078f28ff */
[----:B------:R-:W-:Y:S01]  /*1470*/  UMOV UR9, 0x400 ;  /* 0x0000040000097882 */ /* 0x000fe20000000000 */
[--C-:B------:R-:W-:Y:S01]  /*1480*/  SHF.R.S32.HI R16, RZ, 0x2, R11.reuse ;  /* 0x00000002ff107819 */ /* 0x100fe2000001140b */
[----:B------:R-:W-:Y:S01]  /*1490*/  UISETP.LT.AND UP0, UPT, UR13, 0x1, UPT ;  /* 0x000000010d00788c */ /* 0x000fe2000bf01270 */
[----:B------:R-:W-:Y:S01]  /*14a0*/  SHF.R.S32.HI R17, RZ, 0x1f, R11 ;  /* 0x0000001fff117819 */ /* 0x000fe2000001140b */
[----:B------:R-:W-:Y:S01]  /*14b0*/  USHF.L.U32 UR22, UR13, 0x1, URZ ;  /* 0x000000010d167899 */ /* 0x000fe2000800063f */
[----:B------:R-:W-:Y:S01]  /*14c0*/  SHF.R.S32.HI R19, RZ, 0x5, R19 ;  /* 0x00000005ff137819 */ /* 0x000fe20000011413 */
[----:B------:R-:W-:Y:S01]  /*14d0*/  USEL UR10, UR13, 0x1, UP0 ;  /* 0x000000010d0a7887 */ /* 0x000fe20008000000 */
[----:B------:R-:W-:Y:S01]  /*14e0*/  LEA.HI R17, R17, R16, RZ, 0x3 ;  /* 0x0000001011117211 */ /* 0x000fe200078f18ff */
[----:B------:R-:W-:Y:S01]  /*14f0*/  UISETP.NE.AND UP0, UPT, UR7, URZ, UPT ;  /* 0x0000003f0700728c */ /* 0x000fe2000bf05270 */
[----:B------:R-:W-:Y:S01]  /*1500*/  LOP3.LUT R11, R11, 0xfffffffc, RZ, 0xc0, !PT ;  /* 0xfffffffc0b0b7812 */ /* 0x000fe200078ec0ff */
[----:B------:R-:W-:Y:S01]  /*1510*/  UIADD3 UR10, -UR10, UR13, URZ ;  /* 0x0000000d0a0a7290 */ /* 0x000fe2000fffe13f */
[----:B------:R-:W-:Y:S01]  /*1520*/  LOP3.LUT R17, R17, 0xfffffff8, RZ, 0xc0, !PT ;  /* 0xfffffff811117812 */ /* 0x000fe200078ec0ff */
[----:B------:R-:W-:Y:S01]  /*1530*/  USEL UR16, URZ, 0x1, UP0 ;  /* 0x000000013f107887 */ /* 0x000fe20008000000 */
[----:B------:R-:W-:Y:S01]  /*1540*/  LOP3.LUT R86, R7, 0x1, RZ, 0xfc, !PT ;  /* 0x0000000107567812 */ /* 0x000fe200078efcff */
[----:B------:R-:W-:-:S02]  /*1550*/  IMAD.IADD R20, R10, 0x1, -R11 ;  /* 0x000000010a147824 */ /* 0x000fc400078e0a0b */
[----:B------:R-:W-:Y:S02]  /*1560*/  IMAD.IADD R16, R16, 0x1, -R17 ;  /* 0x0000000110107824 */ /* 0x000fe400078e0a11 */
[----:B------:R-:W-:Y:S01]  /*1570*/  IMAD.U32 R87, RZ, RZ, UR16 ;  /* 0x00000010ff577e24 */ /* 0x000fe2000f8e00ff */
[----:B0-----:R-:W-:Y:S02]  /*1580*/  ULEA UR9, UR6, UR9, 0x18 ;  /* 0x0000000906097291 */ /* 0x001fe4000f8ec03f */
[--C-:B------:R-:W-:Y:S01]  /*1590*/  SHF.R.S32.HI R17, RZ, 0x1f, R16.reuse ;  /* 0x0000001fff117819 */ /* 0x100fe20000011410 */
[----:B------:R-:W-:Y:S01]  /*15a0*/  USHF.L.U32 UR6, UR7, 0x3, URZ ;  /* 0x0000000307067899 */ /* 0x000fe2000800063f */
[C-C-:B------:R-:W-:Y:S01]  /*15b0*/  IMAD R21, R19.reuse, -0x10, -R16.reuse ;  /* 0xfffffff013157824 */ /* 0x140fe200078e0a10 */
[----:B------:R-:W-:Y:S02]  /*15c0*/  UIADD3 UR7, UR9, 0x180, URZ ;  /* 0x0000018009077890 */ /* 0x000fe4000fffe03f */
[----:B------:R-:W-:Y:S01]  /*15d0*/  ULOP3.LUT UR6, UR6, 0x8, URZ, 0xc0, !UPT ;  /* 0x0000000806067892 */ /* 0x000fe2000f8ec03f */
[----:B------:R-:W-:Y:S01]  /*15e0*/  IMAD.WIDE R10, R19, 0x10, R16 ;  /* 0x00000010130a7825 */ /* 0x000fe200078e0210 */
[----:B------:R-:W-:-:S02]  /*15f0*/  UIADD3 UR8, UR9, 0xa180, URZ ;  /* 0x0000a18009087890 */ /* 0x000fc4000fffe03f */
[----:B------:R-:W-:Y:S02]  /*1600*/  USHF.R.U32.HI UR7, URZ, 0x4, UR7 ;  /* 0x000000043f077899 */ /* 0x000fe40008011607 */
[----:B------:R-:W-:Y:S02]  /*1610*/  USHF.R.U32.HI UR8, URZ, 0x4, UR8 ;  /* 0x000000043f087899 */ /* 0x000fe40008011608 */
[----:B------:R-:W-:Y:S02]  /*1620*/  ULOP3.LUT UR24, UR6, 0x8, URZ, 0x3c, !UPT ;  /* 0x0000000806187892 */ /* 0x000fe4000f8e3c3f */
[----:B------:R-:W-:Y:S02]  /*1630*/  ULOP3.LUT UR12, UR6, 0x18, URZ, 0x3c, !UPT ;  /* 0x00000018060c7892 */ /* 0x000fe4000f8e3c3f */
[----:B------:R-:W-:Y:S01]  /*1640*/  UIADD3 UR23, UR9, 0x60, URZ ;  /* 0x0000006009177890 */ /* 0x000fe2000fffe03f */
[----:B------:R-:W-:Y:S01]  /*1650*/  ULDC UR6, c[0x0][0x284] ;  /* 0x0000a10000067ab9 */ /* 0x000fe20000000800 */
[----:B------:R-:W-:Y:S01]  /*1660*/  ULOP3.LUT UR7, UR7, 0x3fff, URZ, 0xc0, !UPT ;  /* 0x00003fff07077892 */ /* 0x000fe2000f8ec03f */
[----:B------:R-:W-:Y:S01]  /*1670*/  VIADD R21, R21, UR6 ;  /* 0x0000000615157c36 */ /* 0x000fe20008000000 */
[----:B------:R-:W-:-:S02]  /*1680*/  ULOP3.LUT UR8, UR8, 0x3fff, URZ, 0xc0, !UPT ;  /* 0x00003fff08087892 */ /* 0x000fc4000f8ec03f */
[----:B------:R-:W-:Y:S02]  /*1690*/  ULEA UR11, UR11, UR23, 0x3 ;  /* 0x000000170b0b7291 */ /* 0x000fe4000f8e183f */
[----:B------:R-:W-:Y:S02]  /*16a0*/  ULOP3.LUT UR14, UR7, 0x10000, URZ, 0xfc, !UPT ;  /* 0x00010000070e7892 */ /* 0x000fe4000f8efc3f */
[----:B------:R-:W-:-:S12]  /*16b0*/  ULOP3.LUT UR15, UR8, 0x10000, URZ, 0xfc, !UPT ;  /* 0x00010000080f7892 */ /* 0x000fd8000f8efc3f */
.L_x_109:
[----:B------:R-:W-:Y:S01]  /*16c0*/  SHF.L.U32 R16, R87, 0x1f, RZ ;  /* 0x0000001f57107819 */ /* 0x000fe200000006ff */
[----:B------:R-:W0:Y:S01]  /*16d0*/  LDC R17, c[0x0][0x28c] ;  /* 0x0000a300ff117b82 */ /* 0x000e220000000800 */
[----:B------:R-:W-:Y:S01]  /*16e0*/  UMOV UR6, URZ ;  /* 0x0000003f00067c82 */ /* 0x000fe20008000000 */
[----:B------:R-:W-:Y:S01]  /*16f0*/  UMOV UR25, UR5 ;  /* 0x0000000500197c82 */ /* 0x000fe20008000000 */
[----:B-1----:R-:W1:Y:S01]  /*1700*/  SYNCS.PHASECHK.TRANS64.TRYWAIT P0, [UR11+-0x8], R16 ;  /* 0xfffff810ff0075a7 */ /* 0x002e62000800014b */
[----:B0-----:R-:W-:Y:S01]  /*1710*/  ISETP.GE.AND P1, PT, R17, 0x1, PT ;  /* 0x000000011100780c */ /* 0x001fe20003f26270 */
[----:B-1234-:R-:W-:-:S12]  /*1720*/  @!P0 BRA `(.L_x_19) ;  /* 0x0000005000cc8947 */ /* 0x01efd80003800000 */
.L_x_132:
[----:B------:R-:W-:Y:S01]  /*1730*/  UMOV UR7, URZ ;  /* 0x0000003f00077c82 */ /* 0x000fe20008000000 */
[----:B------:R-:W-:Y:S01]  /*1740*/  UMOV UR8, URZ ;  /* 0x0000003f00087c82 */ /* 0x000fe20008000000 */
[----:B------:R-:W-:Y:S02]  /*1750*/  CS2R R22, SRZ ;  /* 0x0000000000167805 */ /* 0x000fe4000001ff00 */
[----:B------:R-:W-:Y:S02]  /*1760*/  CS2R R56, SRZ ;  /* 0x0000000000387805 */ /* 0x000fe4000001ff00 */
[----:B------:R-:W-:Y:S02]  /*1770*/  CS2R R58, SRZ ;  /* 0x00000000003a7805 */ /* 0x000fe4000001ff00 */
[----:B------:R-:W-:Y:S02]  /*1780*/  CS2R R60, SRZ ;  /* 0x00000000003c7805 */ /* 0x000fe4000001ff00 */
[----:B------:R-:W-:-:S02]  /*1790*/  CS2R R62, SRZ ;  /* 0x00000000003e7805 */ /* 0x000fc4000001ff00 */
[----:B------:R-:W-:Y:S02]  /*17a0*/  CS2R R64, SRZ ;  /* 0x0000000000407805 */ /* 0x000fe4000001ff00 */
        /* <DEDUP_REMOVED lines=9> */
[----:B------:R-:W-:Y:S01]  /*1840*/  CS2R R84, SRZ ;  /* 0x0000000000547805 */ /* 0x000fe2000001ff00 */
[----:B------:R-:W-:Y:S01]  /*1850*/  IMAD.U32 R88, RZ, RZ, UR4 ;  /* 0x00000004ff587e24 */ /* 0x000fe2000f8e00ff */
        /* <DEDUP_REMOVED lines=15> */
[----:B------:R-:W-:Y:S01]  /*1950*/  CS2R R54, SRZ ;  /* 0x0000000000367805 */ /* 0x000fe2000001ff00 */
[----:B------:R-:W-:Y:S06]  /*1960*/  @!P1 BRA `(.L_x_20) ;  /* 0x0000000400889947 */ /* 0x000fec0003800000 */
[----:B------:R-:W-:-:S13]  /*1970*/  ISETP.NE.AND P1, PT, R86, 0x3, PT ;  /* 0x000000035600780c */ /* 0x000fda0003f25270 */
[----:B------:R-:W-:Y:S05]  /*1980*/  @!P1 BRA `(.L_x_21) ;  /* 0x0000000000049947 */ /* 0x000fea0003800000 */
[----:B------:R-:W-:Y:S01]  /*1990*/  BPT.TRAP 0x1 ;  /* 0x000000040000795c */ /* 0x000fe20000300000 */
.L_x_21:
[----:B------:R-:W-:Y:S01]  /*19a0*/  ULEA UR6, UR5, UR9, 0x3 ;  /* 0x0000000905067291 */ /* 0x000fe2000f8e183f */
[----:B0-----:R-:W-:-:S05]  /*19b0*/  IMAD.U32 R16, RZ, RZ, UR4 ;  /* 0x00000004ff107e24 */ /* 0x001fca000f8e00ff */
[----:B------:R-:W-:-:S04]  /*19c0*/  SHF.L.U32 R16, R16, 0x1f, RZ ;  /* 0x0000001f10107819 */ /* 0x000fc800000006ff */
[----:B------:R0:W1:Y:S01]  /*19d0*/  SYNCS.PHASECHK.TRANS64.TRYWAIT P0, [UR6], R16 ;  /* 0x00000010ff0075a7 */ /* 0x0000620008000146 */
[----:B------:R-:W-:Y:S05]  /*19e0*/  @!P1 BRA `(.L_x_22) ;  /* 0x0000000000049947 */ /* 0x000fea0003800000 */
[----:B------:R-:W-:Y:S01]  /*19f0*/  BPT.TRAP 0x1 ;  /* 0x000000040000795c */ /* 0x000fe20000300000 */
.L_x_22:
[----:B-1----:R-:W-:Y:S05]  /*1a00*/  @P0 BRA `(.L_x_23) ;  /* 0x0000000000080947 */ /* 0x002fea0003800000 */
[----:B------:R-:W1:Y:S02]  /*1a10*/  SYNCS.PHASECHK.TRANS64.TRYWAIT P0, [UR6], R16 ;  /* 0x00000010ff0075a7 */ /* 0x000e640008000146 */
[----:B-1----:R-:W-:Y:S05]  /*1a20*/  @!P0 BRA `(.L_x_24) ;  /* 0x0000005000248947 */ /* 0x002fea0003800000 */
.L_x_23:
[----:B------:R-:W-:Y:S01]  /*1a30*/  ULEA UR6, UR5, UR14, 0x9 ;  /* 0x0000000e05067291 */ /* 0x000fe2000f8e483f */
[----:B------:R-:W-:Y:S01]  /*1a40*/  WARPGROUP.ARRIVE ;  /* 0x00000000000079c5 */ /* 0x000fe20000000000 */
[----:B------:R-:W-:Y:S01]  /*1a50*/  ULEA UR7, UR5, UR15, 0x9 ;  /* 0x0000000f05077291 */ /* 0x000fe2000f8e483f */
[----:B------:R-:W-:Y:S01]  /*1a60*/  CS2R R22, SRZ ;  /* 0x0000000000167805 */ /* 0x000fe2000001ff00 */
[----:B------:R-:W-:Y:S01]  /*1a70*/  UMOV UR17, 0x40000040 ;  /* 0x4000004000117882 */ /* 0x000fe20000000000 */
[----:B------:R-:W-:Y:S01]  /*1a80*/  UMOV UR19, 0x40000040 ;  /* 0x4000004000137882 */ /* 0x000fe20000000000 */
[----:B------:R-:W-:Y:S01]  /*1a90*/  CS2R R56, SRZ ;  /* 0x0000000000387805 */ /* 0x000fe2000001ff00 */
[----:B------:R-:W-:Y:S01]  /*1aa0*/  UMOV UR16, UR6 ;  /* 0x0000000600107c82 */ /* 0x000fe20008000000 */
[----:B------:R-:W-:Y:S01]  /*1ab0*/  CS2R R58, SRZ ;  /* 0x00000000003a7805 */ /* 0x000fe2000001ff00 */
[----:B------:R-:W-:Y:S01]  /*1ac0*/  UMOV UR18, UR7 ;  /* 0x0000000700127c82 */ /* 0x000fe20008000000 */
[----:B------:R-:W-:Y:S01]  /*1ad0*/  CS2R R60, SRZ ;  /* 0x00000000003c7805 */ /* 0x000fe2000001ff00 */
[----:B------:R-:W-:Y:S01]  /*1ae0*/  QGMMA.64x64x32.F32.E5M2.E5M2 R24, gdesc[UR16], RZ, !UPT ;  /* 0x00e00000101879f3 */ /* 0x000fe2000c7038ff */
[----:B------:R-:W-:Y:S01]  /*1af0*/  UIADD3 UR16, UR6, 0x2, URZ ;  /* 0x0000000206107890 */ /* 0x000fe2000fffe03f */
[----:B------:R-:W-:Y:S01]  /*1b00*/  CS2R R62, SRZ ;  /* 0x00000000003e7805 */ /* 0x000fe2000001ff00 */
[----:B------:R-:W-:Y:S01]  /*1b10*/  UIADD3 UR18, UR7, 0x2, URZ ;  /* 0x0000000207127890 */ /* 0x000fe2000fffe03f */
[----:B------:R-:W-:Y:S01]  /*1b20*/  CS2R R64, SRZ ;  /* 0x0000000000407805 */ /* 0x000fe2000001ff00 */
[----:B------:R-:W-:Y:S01]  /*1b30*/  UMOV UR17, 0x40000040 ;  /* 0x4000004000117882 */ /* 0x000fe20000000000 */
[----:B------:R-:W-:Y:S01]  /*1b40*/  UMOV UR19, 0x40000040 ;  /* 0x4000004000137882 */ /* 0x000fe20000000000 */
        /* <DEDUP_REMOVED lines=10> */
[----:B------:R-:W-:Y:S01]  /*1bf0*/  QGMMA.64x64x32.F32.E5M2.E5M2 R24, gdesc[UR16], R24 ;  /* 0x00e00000101879f3 */ /* 0x000fe20008703818 */
[----:B------:R-:W-:Y:S02]  /*1c00*/  UIADD3 UR16, UR6, 0x4, URZ ;  /* 0x0000000406107890 */ /* 0x000fe4000fffe03f */
[----:B------:R-:W-:Y:S01]  /*1c10*/  UIADD3 UR18, UR7, 0x4, URZ ;  /* 0x0000000407127890 */ /* 0x000fe2000fffe03f */
[----:B------:R-:W-:Y:S01]  /*1c20*/  UMOV UR17, 0x40000040 ;  /* 0x4000004000117882 */ /* 0x000fe20000000000 */
[----:B------:R-:W-:-:S07]  /*1c30*/  UMOV UR19, 0x40000040 ;  /* 0x4000004000137882 */ /* 0x000fce0000000000 */
[----:B------:R-:W-:Y:S01]  /*1c40*/  QGMMA.64x64x32.F32.E5M2.E5M2 R24, gdesc[UR16], R24 ;  /* 0x00e00000101879f3 */ /* 0x000fe20008703818 */
[----:B------:R-:W-:Y:S02]  /*1c50*/  UIADD3 UR18, UR7, 0x6, URZ ;  /* 0x0000000607127890 */ /* 0x000fe4000fffe03f */
[----:B------:R-:W-:Y:S01]  /*1c60*/  UIADD3 UR16, UR6, 0x6, URZ ;  /* 0x0000000606107890 */ /* 0x000fe2000fffe03f */
[----:B------:R-:W-:Y:S01]  /*1c70*/  ULDC UR7, c[0x0][0x50c] ;  /* 0x0001430000077ab9 */ /* 0x000fe20000000800 */
[----:B------:R-:W-:Y:S01]  /*1c80*/  UMOV UR17, 0x40000040 ;  /* 0x4000004000117882 */ /* 0x000fe20000000000 */
[----:B------:R-:W-:Y:S01]  /*1c90*/  UISETP.NE.AND UP0, UPT, UR7, 0x4, UPT ;  /* 0x000000040700788c */ /* 0x000fe2000bf05270 */
[----:B------:R-:W-:Y:S01]  /*1ca0*/  UMOV UR19, 0x40000040 ;  /* 0x4000004000137882 */ /* 0x000fe20000000000 */
[----:B------:R-:W-:Y:S02]  /*1cb0*/  UMOV UR6, 0x4 ;  /* 0x0000000400067882 */ /* 0x000fe40000000000 */
[----:B------:R-:W-:-:S06]  /*1cc0*/  USEL UR7, URZ, 0x1, UP0 ;  /* 0x000000013f077887 */ /* 0x000fcc0008000000 */
[----:B------:R-:W-:Y:S01]  /*1cd0*/  ISETP.NE.AND P0, PT, RZ, UR7, PT ;  /* 0x00000007ff007c0c */ /* 0x000fe2000bf05270 */
[----:B------:R-:W-:-:S12]  /*1ce0*/  QGMMA.64x64x32.F32.E5M2.E5M2 R24, gdesc[UR16], R24, gsb0 ;  /* 0x00e00000101879f3 */ /* 0x000fd80008003818 */
[----:B------:R-:W-:Y:S05]  /*1cf0*/  @!P0 BRA `(.L_x_25) ;  /* 0x0000000000888947 */ /* 0x000fea0003800000 */
[----:B------:R-:W-:Y:S02]  /*1d00*/  WARPGROUP.DEPBAR.LE gsb0, 0x0 ;  /* 0x00008000000079c5 */ /* 0x000fe40000010000 */
[----:B------:R-:W-:-:S01]  /*1d10*/  FADD R85, RZ, R24 ;  /* 0x00000018ff557221 */ /* 0x000fc20000000000 */
[----:B------:R-:W-:Y:S01]  /*1d20*/  FADD R84, RZ, R25 ;  /* 0x00000019ff547221 */ /* 0x000fe20000000000 */
        /* <DEDUP_REMOVED lines=30> */
[----:B------:R-:W-:-:S06]  /*1f10*/  UMOV UR6, URZ ;  /* 0x0000003f00067c82 */ /* 0x000fcc0008000000 */
.L_x_25:
[----:B------:R-:W-:-:S04]  /*1f20*/  UIADD3 UR25, UR5, 0x1, URZ ;  /* 0x0000000105197890 */ /* 0x000fc8000fffe03f */
[----:B------:R-:W-:-:S04]  /*1f30*/  UISETP.NE.AND UP0, UPT, UR25, 0x5, UPT ;  /* 0x000000051900788c */ /* 0x000fc8000bf05270 */
[----:B------:R-:W-:Y:S02]  /*1f40*/  USEL UR8, URZ, 0x1, UP0 ;  /* 0x000000013f087887 */ /* 0x000fe40008000000 */
[----:B------:R-:W-:Y:S02]  /*1f50*/  USEL UR25, UR25, URZ, UP0 ;  /* 0x0000003f19197287 */ /* 0x000fe40008000000 */
[----:B------:R-:W-:-:S06]  /*1f60*/  ULOP3.LUT UR8, UR4, UR8, URZ, 0x3c, !UPT ;  /* 0x0000000804087292 */ /* 0x000fcc000f8e3c3f */
[----:B------:R-:W-:Y:S01]  /*1f70*/  IMAD.U32 R88, RZ, RZ, UR8 ;  /* 0x00000008ff587e24 */ /* 0x000fe2000f8e00ff */
[----:B------:R-:W-:-:S06]  /*1f80*/  UMOV UR8, 0x1 ;  /* 0x0000000100087882 */ /* 0x000fcc0000000000 */
.L_x_20:
[----:B------:R-:W-:-:S06]  /*1f90*/  UISETP.GE.AND UP0, UPT, UR10, 0x1, UPT ;  /* 0x000000010a00788c */ /* 0x000fcc000bf06270 */
[----:B------:R-:W-:-:S13]  /*1fa0*/  PLOP3.LUT P0, PT, PT, PT, UP0, 0x80, 0x0 ;  /* 0x000000000000781c */ /* 0x000fda0003f0f008 */
[----:B------:R-:W-:Y:S05]  /*1fb0*/  @!P0 BRA `(.L_x_26) ;  /* 0x0000000400988947 */ /* 0x000fea0003800000 */
[----:B01----:R-:W-:Y:S01]  /*1fc0*/  IMAD.U32 R16, RZ, RZ, UR10 ;  /* 0x0000000aff107e24 */ /* 0x003fe2000f8e00ff */
[----:B------:R-:W-:Y:S01]  /*1fd0*/  ULDC UR26, c[0x0][0x50c] ;  /* 0x00014300001a7ab9 */ /* 0x000fe20000000800 */
[----:B------:R-:W-:-:S07]  /*1fe0*/  IMAD.U32 R17, RZ, RZ, UR5 ;  /* 0x00000005ff117e24 */ /* 0x000fce000f8e00ff */
.L_x_34:
[----:B------:R-:W-:-:S13]  /*1ff0*/  ISETP.NE.AND P1, PT, R86, 0x3, PT ;  /* 0x000000035600780c */ /* 0x000fda0003f25270 */
[----:B------:R-:W-:Y:S05]  /*2000*/  @!P1 BRA `(.L_x_27) ;  /* 0x0000000000049947 */ /* 0x000fea0003800000 */
[----:B------:R-:W-:Y:S01]  /*2010*/  BPT.TRAP 0x1 ;  /* 0x000000040000795c */ /* 0x000fe20000300000 */
.L_x_27:
[----:B------:R-:W-:Y:S01]  /*2020*/  ULEA UR16, UR25, UR9, 0x3 ;  /* 0x0000000919107291 */ /* 0x000fe2000f8e183f */
[----:B------:R-:W-:-:S08]  /*2030*/  SHF.L.U32 R18, R88, 0x1f, RZ ;  /* 0x0000001f58127819 */ /* 0x000fd000000006ff */
[----:B------:R0:W1:Y:S01]  /*2040*/  SYNCS.PHASECHK.TRANS64.TRYWAIT P0, [UR16], R18 ;  /* 0x00000012ff0075a7 */ /* 0x0000620008000150 */
[----:B------:R-:W-:Y:S05]  /*2050*/  @!P1 BRA `(.L_x_28) ;  /* 0x0000000000049947 */ /* 0x000fea0003800000 */
[----:B------:R-:W-:Y:S01]  /*2060*/  BPT.TRAP 0x1 ;  /* 0x000000040000795c */ /* 0x000fe20000300000 */
.L_x_28:
[----:B-1----:R-:W-:Y:S05]  /*2070*/  @P0 BRA `(.L_x_29) ;  /* 0x0000000000080947 */ /* 0x002fea0003800000 */
[----:B------:R-:W1:Y:S02]  /*2080*/  SYNCS.PHASECHK.TRANS64.TRYWAIT P0, [UR16], R18 ;  /* 0x00000012ff0075a7 */ /* 0x000e640008000150 */
[----:B-1----:R-:W-:Y:S05]  /*2090*/  @!P0 BRA `(.L_x_30) ;  /* 0x0000004800a08947 */ /* 0x002fea0003800000 */
.L_x_29:
[----:B------:R-:W-:Y:S01]  /*20a0*/  UISETP.NE.AND UP0, UPT, UR7, URZ, UPT ;  /* 0x0000003f0700728c */ /* 0x000fe2000bf05270 */
[----:B------:R-:W-:Y:S01]  /*20b0*/  WARPGROUP.ARRIVE ;  /* 0x00000000000079c5 */ /* 0x000fe20000000000 */
[----:B------:R-:W-:Y:S02]  /*20c0*/  ULEA UR7, UR25, UR14, 0x9 ;  /* 0x0000000e19077291 */ /* 0x000fe4000f8e483f */
[----:B------:R-:W-:Y:S01]  /*20d0*/  USEL UR8, UR8, URZ, !UP0 ;  /* 0x0000003f08087287 */ /* 0x000fe2000c000000 */
[----:B------:R-:W-:Y:S01]  /*20e0*/  UMOV UR17, 0x40000040 ;  /* 0x4000004000117882 */ /* 0x000fe20000000000 */
[----:B------:R-:W-:Y:S02]  /*20f0*/  UMOV UR19, 0x40000040 ;  /* 0x4000004000137882 */ /* 0x000fe40000000000 */
[----:B------:R-:W-:Y:S02]  /*2100*/  UISETP.NE.U32.AND UP0, UPT, UR8, URZ, UPT ;  /* 0x0000003f0800728c */ /* 0x000fe4000bf05070 */
[----:B------:R-:W-:Y:S01]  /*2110*/  ULEA UR8, UR25, UR15, 0x9 ;  /* 0x0000000f19087291 */ /* 0x000fe2000f8e483f */
[----:B------:R-:W-:Y:S01]  /*2120*/  UMOV UR16, UR7 ;  /* 0x0000000700107c82 */ /* 0x000fe20008000000 */
[----:B------:R-:W-:-:S05]  /*2130*/  UIADD3 UR6, UR6, 0x4, URZ ;  /* 0x0000000406067890 */ /* 0x000fca000fffe03f */
[----:B------:R-:W-:Y:S02]  /*2140*/  UMOV UR18, UR8 ;  /* 0x0000000800127c82 */ /* 0x000fe40008000000 */
[----:B------:R-:W-:Y:S01]  /*2150*/  QGMMA.64x64x32.F32.E5M2.E5M2 R24, gdesc[UR16], R24, UP0 ;  /* 0x00e00000101879f3 */ /* 0x000fe2000bf03818 */
[----:B------:R-:W-:Y:S02]  /*2160*/  UIADD3 UR16, UR7, 0x2, URZ ;  /* 0x0000000207107890 */ /* 0x000fe4000fffe03f */
[----:B------:R-:W-:Y:S01]  /*2170*/  UIADD3 UR18, UR8, 0x2, URZ ;  /* 0x0000000208127890 */ /* 0x000fe2000fffe03f */
[----:B------:R-:W-:Y:S01]  /*2180*/  UMOV UR17, 0x40000040 ;  /* 0x4000004000117882 */ /* 0x000fe20000000000 */
[----:B------:R-:W-:Y:S01]  /*2190*/  UMOV UR19, 0x40000040 ;  /* 0x4000004000137882 */ /* 0x000fe20000000000 */
[----:B------:R-:W-:-:S06]  /*21a0*/  UISETP.NE.AND UP0, UPT, UR6, UR26, UPT ;  /* 0x0000001a0600728c */ /* 0x000fcc000bf05270 */
        /* <DEDUP_REMOVED lines=8> */
[----:B------:R-:W-:Y:S01]  /*2230*/  UMOV UR17, 0x40000040 ;  /* 0x4000004000117882 */ /* 0x000fe20000000000 */
[----:B------:R-:W-:Y:S01]  /*2240*/  UMOV UR19, 0x40000040 ;  /* 0x4000004000137882 */ /* 0x000fe20000000000 */
[----:B------:R-:W-:-:S06]  /*2250*/  USEL UR7, URZ, 0x1, UP0 ;  /* 0x000000013f077887 */ /* 0x000fcc0008000000 */
[----:B------:R-:W-:Y:S01]  /*2260*/  ISETP.NE.AND P0, PT, RZ, UR7, PT ;  /* 0x00000007ff007c0c */ /* 0x000fe2000bf05270 */
[----:B------:R-:W-:Y:S03]  /*2270*/  QGMMA.64x64x32.F32.E5M2.E5M2 R24, gdesc[UR16], R24, gsb0 ;  /* 0x00e00000101879f3 */ /* 0x000fe60008003818 */
[----:B------:R-:W-:-:S09]  /*2280*/  WARPGROUP.DEPBAR.LE gsb0, 0x1 ;  /* 0x00008000000079c5 */ /* 0x000fd20000010100 */
[----:B------:R-:W-:Y:S05]  /*2290*/  @!P0 BRA `(.L_x_31) ;  /* 0x0000000000888947 */ /* 0x000fea0003800000 */
[----:B------:R-:W-:Y:S02]  /*22a0*/  WARPGROUP.DEPBAR.LE gsb0, 0x0 ;  /* 0x00008000000079c5 */ /* 0x000fe40000010000 */
[----:B------:R-:W-:-:S01]  /*22b0*/  FADD R85, R24, R85 ;  /* 0x0000005518557221 */ /* 0x000fc20000000000 */
[----:B------:R-:W-:Y:S01]  /*22c0*/  FADD R84, R25, R84 ;  /* 0x0000005419547221 */ /* 0x000fe20000000000 */
        /* <DEDUP_REMOVED lines=30> */
[----:B------:R-:W-:-:S06]  /*24b0*/  UMOV UR6, URZ ;  /* 0x0000003f00067c82 */ /* 0x000fcc0008000000 */
.L_x_31:
[----:B------:R-:W-:Y:S05]  /*24c0*/  @!P1 BRA `(.L_x_32) ;  /* 0x0000000000049947 */ /* 0x000fea0003800000 */
[----:B------:R-:W-:Y:S01]  /*24d0*/  BPT.TRAP 0x1 ;  /* 0x000000040000795c */ /* 0x000fe20000300000 */
.L_x_32:
[----:B------:R-:W-:-:S13]  /*24e0*/  ISETP.NE.AND P0, PT, R13, RZ, PT ;  /* 0x000000ff0d00720c */ /* 0x000fda0003f05270 */
[----:B01----:R-:W-:-:S05]  /*24f0*/  @P0 LEA R18, R17, UR9, 0x3 ;  /* 0x0000000911120c11 */ /* 0x003fca000f8e18ff */
[----:B------:R-:W-:-:S05]  /*2500*/  @P0 VIADD R19, R18, 0x28 ;  /* 0x0000002812130836 */ /* 0x000fca0000000000 */
[----:B------:R-:W-:-:S04]  /*2510*/  @P0 PRMT R19, R12, 0x654, R19 ;  /* 0x000006540c130816 */ /* 0x000fc80000000013 */
[----:B------:R0:W-:Y:S01]  /*2520*/  @P0 SYNCS.ARRIVE.TRANS64.RED.A1T0 RZ, [R19+URZ], RZ ;  /* 0x000000ff13ff09a7 */ /* 0x0001e2000810043f */
[----:B------:R-:W-:-:S13]  /*2530*/  ISETP.GT.U32.AND P0, PT, R7, 0x1, PT ;  /* 0x000000010700780c */ /* 0x000fda0003f04070 */
[----:B0-----:R-:W-:Y:S05]  /*2540*/  @P0 BRA `(.L_x_33) ;  /* 0x0000000000040947 */ /* 0x001fea0003800000 */
[----:B------:R-:W-:Y:S01]  /*2550*/  BPT.TRAP 0x1 ;  /* 0x000000040000795c */ /* 0x000fe20000300000 */
.L_x_33:
[----:B------:R-:W-:Y:S01]  /*2560*/  UIADD3 UR25, UR25, 0x1, URZ ;  /* 0x0000000119197890 */ /* 0x000fe2000fffe03f */
[C---:B------:R-:W-:Y:S01]  /*2570*/  ISETP.GT.AND P1, PT, R16.reuse, 0x1, PT ;  /* 0x000000011000780c */ /* 0x040fe20003f24270 */
[----:B------:R-:W-:Y:S02]  /*2580*/  VIADD R17, R17, 0x1 ;  /* 0x0000000111117836 */ /* 0x000fe40000000000 */
[----:B------:R-:W-:Y:S01]  /*2590*/  UISETP.NE.AND UP0, UPT, UR25, 0x5, UPT ;  /* 0x000000051900788c */ /* 0x000fe2000bf05270 */
[----:B------:R-:W-:Y:S02]  /*25a0*/  VIADD R16, R16, 0xffffffff ;  /* 0xffffffff10107836 */ /* 0x000fe40000000000 */
[C---:B------:R-:W-:Y:S01]  /*25b0*/  ISETP.NE.AND P0, PT, R17.reuse, 0x5, PT ;  /* 0x000000051100780c */ /* 0x040fe20003f05270 */
[----:B------:R-:W-:Y:S02]  /*25c0*/  USEL UR8, URZ, 0x1, UP0 ;  /* 0x000000013f087887 */ /* 0x000fe40008000000 */
[----:B------:R-:W-:Y:S01]  /*25d0*/  USEL UR25, UR25, URZ, UP0 ;  /* 0x0000003f19197287 */ /* 0x000fe20008000000 */
[----:B------:R-:W-:-:S03]  /*25e0*/  SEL R17, R17, RZ, P0 ;  /* 0x000000ff11117207 */ /* 0x000fc60000000000 */
[----:B------:R-:W-:Y:S01]  /*25f0*/  LOP3.LUT R88, R88, UR8, RZ, 0x3c, !PT ;  /* 0x0000000858587c12 */ /* 0x000fe2000f8e3cff */
[----:B------:R-:W-:Y:S01]  /*2600*/  UMOV UR8, 0x1 ;  /* 0x0000000100087882 */ /* 0x000fe20000000000 */
[----:B------:R-:W-:Y:S06]  /*2610*/  @P1 BRA `(.L_x_34) ;  /* 0xfffffff800741947 */ /* 0x000fec000383ffff */
.L_x_26:
[----:B------:R-:W-:Y:S01]  /*2620*/  UISETP.NE.AND UP0, UPT, UR6, URZ, UPT ;  /* 0x0000003f0600728c */ /* 0x000fe2000bf05270 */
[----:B01----:R-:W0:Y:S01]  /*2630*/  LDC R16, c[0x0][0x28c] ;  /* 0x0000a300ff107b82 */ /* 0x003e220000000800 */
[----:B------:R-:W-:Y:S02]  /*2640*/  IMAD.U32 R17, RZ, RZ, UR24 ;  /* 0x00000018ff117e24 */ /* 0x000fe4000f8e00ff */
[----:B------:R-:W-:-:S06]  /*2650*/  USEL UR6, URZ, 0x1, !UP0 ;  /* 0x000000013f067887 */ /* 0x000fcc000c000000 */
[----:B------:R-:W-:-:S13]  /*2660*/  ISETP.NE.AND P0, PT, RZ, UR6, PT ;  /* 0x00000006ff007c0c */ /* 0x000fda000bf05270 */
[----:B------:R-:W-:Y:S05]  /*2670*/  @!P0 BRA `(.L_x_35) ;  /* 0x0000000000848947 */ /* 0x000fea0003800000 */
[----:B------:R-:W-:Y:S02]  /*2680*/  WARPGROUP.DEPBAR.LE gsb0, 0x0 ;  /* 0x00008000000079c5 */ /* 0x000fe40000010000 */
[----:B------:R-:W-:Y:S01]  /*2690*/  FADD R85, R24, R85 ;  /* 0x0000005518557221 */ /* 0x000fe20000000000 */
        /* <DEDUP_REMOVED lines=30> */
[----:B------:R-:W-:-:S07]  /*2880*/  FADD R22, R22, R55 ;  /* 0x0000003716167221 */ /* 0x000fce0000000000 */
.L_x_35:
[----:B0-----:R-:W-:Y:S01]  /*2890*/  ISETP.GE.AND P0, PT, R16, 0x1, PT ;  /* 0x000000011000780c */ /* 0x001fe20003f06270 */
[----:B------:R0:W-:Y:S01]  /*28a0*/  SYNCS.ARRIVE.TRANS64.A1T0 RZ, [R17+UR23], RZ ;  /* 0x000000ff11ff79a7 */ /* 0x0001e20008100017 */
[----:B------:R-:W-:-:S11]  /*28b0*/  WARPGROUP.DEPBAR.LE gsb0, 0x0 ;  /* 0x00008000000079c5 */ /* 0x000fd60000010000 */
[----:B------:R-:W-:Y:S05]  /*28c0*/  @!P0 BRA `(.L_x_36) ;  /* 0x0000000000488947 */ /* 0x000fea0003800000 */
[----:B------:R-:W-:-:S13]  /*28d0*/  ISETP.NE.AND P0, PT, R86, 0x3, PT ;  /* 0x000000035600780c */ /* 0x000fda0003f05270 */
[----:B------:R-:W-:Y:S05]  /*28e0*/  @!P0 BRA `(.L_x_37) ;  /* 0x0000000000048947 */ /* 0x000fea0003800000 */
[----:B------:R-:W-:Y:S01]  /*28f0*/  BPT.TRAP 0x1 ;  /* 0x000000040000795c */ /* 0x000fe20000300000 */
.L_x_37:
[----:B------:R-:W-:-:S13]  /*2900*/  ISETP.NE.AND P0, PT, R13, RZ, PT ;  /* 0x000000ff0d00720c */ /* 0x000fda0003f05270 */
[----:B------:R-:W-:-:S05]  /*2910*/  VOTEU.ANY UP0, P0 ;  /* 0x00000000003f7886 */ /* 0x000fca0000000100 */
[----:B------:R-:W-:-:S06]  /*2920*/  @UP0 UIADD3 UR6, UR10, UR5, URZ ;  /* 0x000000050a060290 */ /* 0x000fcc000fffe03f */
[----:B------:R-:W-:Y:S02]  /*2930*/  IMAD.U32 R16, RZ, RZ, UR6 ;  /* 0x00000006ff107e24 */ /* 0x000fe4000f8e00ff */
[----:B------:R-:W-:Y:S02]  /*2940*/  IMAD.U32 R19, RZ, RZ, UR6 ;  /* 0x00000006ff137e24 */ /* 0x000fe4000f8e00ff */
[----:B0-----:R-:W-:-:S05]  /*2950*/  @P0 IMAD.WIDE.U32 R16, R16, -0x33333333, RZ ;  /* 0xcccccccd10100825 */ /* 0x001fca00078e00ff */
[----:B------:R-:W-:-:S05]  /*2960*/  @P0 SHF.R.U32.HI R16, RZ, 0x2, R17 ;  /* 0x00000002ff100819 */ /* 0x000fca0000011611 */
[----:B------:R-:W-:-:S05]  /*2970*/  @P0 IMAD R16, R16, -0x5, R19 ;  /* 0xfffffffb10100824 */ /* 0x000fca00078e0213 */
[----:B------:R-:W-:-:S05]  /*2980*/  @P0 LEA R16, R16, UR9, 0x3 ;  /* 0x0000000910100c11 */ /* 0x000fca000f8e18ff */
[----:B------:R-:W-:-:S05]  /*2990*/  @P0 VIADD R17, R16, 0x28 ;  /* 0x0000002810110836 */ /* 0x000fca0000000000 */
[----:B------:R-:W-:-:S04]  /*29a0*/  @P0 PRMT R17, R12, 0x654, R17 ;  /* 0x000006540c110816 */ /* 0x000fc80000000011 */
[----:B------:R1:W-:Y:S01]  /*29b0*/  @P0 SYNCS.ARRIVE.TRANS64.RED.A1T0 RZ, [R17+URZ], RZ ;  /* 0x000000ff11ff09a7 */ /* 0x0003e2000810043f */
[----:B------:R-:W-:-:S13]  /*29c0*/  ISETP.GT.U32.AND P0, PT, R7, 0x1, PT ;  /* 0x000000010700780c */ /* 0x000fda0003f04070 */
[----:B-1----:R-:W-:Y:S05]  /*29d0*/  @P0 BRA `(.L_x_36) ;  /* 0x0000000000040947 */ /* 0x002fea0003800000 */
[----:B------:R-:W-:Y:S01]  /*29e0*/  BPT.TRAP 0x1 ;  /* 0x000000040000795c */ /* 0x000fe20000300000 */
.L_x_36:
[----:B------:R-:W-:Y:S01]  /*29f0*/  SHF.L.U32 R16, R87, 0x1f, RZ ;  /* 0x0000001f57107819 */ /* 0x000fe200000006ff */
[----:B------:R-:W-:Y:S01]  /*2a00*/  UIADD3 UR5, UR22, UR5, URZ ;  /* 0x0000000516057290 */ /* 0x000fe2000fffe03f */
[----:B------:R-:W1:Y:S01]  /*2a10*/  LDC R31, c[0x0][0x288] ;  /* 0x0000a200ff1f7b82 */ /* 0x000e620000000800 */
[----:B------:R-:W-:Y:S01]  /*2a20*/  UISETP.GE.U32.AND UP1, UPT, UR22, 0x5, UPT ;  /* 0x000000051600788c */ /* 0x000fe2000bf26070 */
[----:B------:R-:W-:Y:S01]  /*2a30*/  IMAD.SHL.U32 R24, R20, 0x2, RZ ;  /* 0x0000000214187824 */ /* 0x000fe200078e00ff */
[----:B------:R-:W-:Y:S02]  /*2a40*/  UISETP.GT.U32.AND UP0, UPT, UR5, 0x4, UPT ;  /* 0x000000040500788c */ /* 0x000fe4000bf04070 */
[----:B------:R-:W-:Y:S02]  /*2a50*/  UIMAD.WIDE.U32 UR6, UR5, -0x33333333, URZ ;  /* 0xcccccccd050678a5 */ /* 0x000fe4000f8e003f */
[----:B------:R-:W-:Y:S01]  /*2a60*/  UISETP.LT.U32.AND UP0, UPT, UR22, 0x5, UP0 ;  /* 0x000000051600788c */ /* 0x000fe20008701070 */
[----:B------:R-:W4:Y:S01]  /*2a70*/  SYNCS.PHASECHK.TRANS64.TRYWAIT P0, [UR11+0x8], R16 ;  /* 0x00000810ff0075a7 */ /* 0x000f22000800014b */
[----:B------:R-:W-:Y:S01]  /*2a80*/  USHF.R.U32.HI UR6, URZ, 0x2, UR7 ;  /* 0x000000023f067899 */ /* 0x000fe20008011607 */
[----:B------:R-:W-:Y:S01]  /*2a90*/  SHF.R.S32.HI R25, RZ, 0x1f, R24 ;  /* 0x0000001fff197819 */ /* 0x000fe20000011418 */
[----:B------:R-:W-:-:S02]  /*2aa0*/  USEL UR8, URZ, 0x1, !UP0 ;  /* 0x000000013f087887 */ /* 0x000fc4000c000000 */
[----:B------:R-:W-:Y:S02]  /*2ab0*/  UIMAD UR5, UR6, -0x5, UR5 ;  /* 0xfffffffb060578a4 */ /* 0x000fe4000f8e0205 */
[----:B------:R-:W-:-:S04]  /*2ac0*/  ULOP3.LUT UR4, UR4, UR8, URZ, 0x3c, !UPT ;  /* 0x0000000804047292 */ /* 0x000fc8000f8e3c3f */
[----:B------:R-:W-:Y:S01]  /*2ad0*/  @UP1 ULOP3.LUT UR4, UR4, 0x1, UR6, 0x78, !UPT ;  /* 0x0000000104041892 */ /* 0x000fe2000f8e7806 */
[----:B-1--4-:R-:W-:Y:S11]  /*2ae0*/  @!P0 BRA `(.L_x_38) ;  /* 0x0000004000248947 */ /* 0x012ff60003800000 */
.L_x_133:
[----:B------:R-:W-:Y:S01]  /*2af0*/  IMAD.SHL.U32 R33, R4, 0x40, RZ ;  /* 0x0000004004217824 */ /* 0x000fe200078e00ff */
[----:B------:R-:W-:Y:S01]  /*2b00*/  ULDC UR8, c[0x0][0x284] ;  /* 0x0000a10000087ab9 */ /* 0x000fe20000000800 */
[----:B------:R-:W-:Y:S01]  /*2b10*/  IMAD.SHL.U32 R4, R6, 0x40, RZ ;  /* 0x0000004006047824 */ /* 0x000fe200078e00ff */
[----:B------:R-:W-:Y:S01]  /*2b20*/  SHF.R.S32.HI R32, RZ, 0x1f, R5 ;  /* 0x0000001fff207819 */ /* 0x000fe20000011405 */
[----:B------:R-:W-:Y:S01]  /*2b30*/  ULDC.64 UR6, c[0x0][0x5d0] ;  /* 0x0001740000067ab9 */ /* 0x000fe20000000a00 */
[----:B------:R-:W-:Y:S01]  /*2b40*/  SHF.R.S32.HI R30, RZ, 0x1f, R33 ;  /* 0x0000001fff1e7819 */ /* 0x000fe20000011421 */
[----:B0-----:R-:W-:Y:S01]  /*2b50*/  IMAD.WIDE.U32 R16, R5, UR6, R24 ;  /* 0x0000000605107c25 */ /* 0x001fe2000f8e0018 */
[----:B------:R-:W-:-:S03]  /*2b60*/  ISETP.GE.AND P0, PT, R4, UR8, PT ;  /* 0x0000000804007c0c */ /* 0x000fc6000bf06270 */
[----:B------:R-:W-:Y:S01]  /*2b70*/  IMAD R18, R32, UR6, RZ ;  /* 0x0000000620127c24 */ /* 0x000fe2000f8e02ff */
[C---:B------:R-:W-:Y:S02]  /*2b80*/  ISETP.GE.OR P0, PT, R33.reuse, R31, P0 ;  /* 0x0000001f2100720c */ /* 0x040fe40000706670 */
[----:B------:R-:W-:Y:S01]  /*2b90*/  IADD3 R16, P1, R33, R16, RZ ;  /* 0x0000001021107210 */ /* 0x000fe20007f3e0ff */
[----:B------:R-:W-:-:S05]  /*2ba0*/  IMAD R19, R5, UR7, R18 ;  /* 0x0000000705137c24 */ /* 0x000fca000f8e0212 */
[----:B------:R-:W-:-:S05]  /*2bb0*/  IADD3.X R17, R30, R17, R19, P1, !PT ;  /* 0x000000111e117210 */ /* 0x000fca0000ffe413 */
[----:B------:R-:W-:Y:S05]  /*2bc0*/  @P0 BRA `(.L_x_39) ;  /* 0x0000002400a80947 */ /* 0x000fea0003800000 */
[----:B------:R-:W0:Y:S01]  /*2bd0*/  LDC.64 R26, c[0x0][0x5c8] ;  /* 0x00017200ff1a7b82 */ /* 0x000e220000000a00 */
[----:B------:R-:W-:Y:S01]  /*2be0*/  IMAD.WIDE R28, R6, 0x40, R10 ;  /* 0x00000040061c7825 */ /* 0x000fe200078e020a */
[----:B------:R-:W-:Y:S01]  /*2bf0*/  ULDC.64 UR6, c[0x0][0x5c0] ;  /* 0x0001700000067ab9 */ /* 0x000fe20000000a00 */
[----:B------:R-:W-:Y:S02]  /*2c00*/  BSSY B0, `(.L_x_39) ;  /* 0x0000266000007945 */ /* 0x000fe40003800000 */
[-C--:B0-----:R-:W-:Y:S02]  /*2c10*/  IMAD R6, R29, R26.reuse, RZ ;  /* 0x0000001a1d067224 */ /* 0x081fe400078e02ff */
[----:B------:R-:W-:-:S04]  /*2c20*/  IMAD.WIDE.U32 R16, R28, R26, R16 ;  /* 0x0000001a1c107225 */ /* 0x000fc800078e0010 */
[----:B------:R-:W-:Y:S01]  /*2c30*/  IMAD R19, R28, R27, R6 ;  /* 0x0000001b1c137224 */ /* 0x000fe200078e0206 */
[----:B------:R-:W-:Y:S02]  /*2c40*/  LEA R18, P0, R26, R16, 0x3 ;  /* 0x000000101a127211 */ /* 0x000fe400078018ff */
[----:B------:R-:W-:Y:S01]  /*2c50*/  IADD3 R16, P1, R16, UR6, RZ ;  /* 0x0000000610107c10 */ /* 0x000fe2000ff3e0ff */
[----:B------:R-:W-:Y:S01]  /*2c60*/  IMAD.IADD R19, R17, 0x1, R19 ;  /* 0x0000000111137824 */ /* 0x000fe200078e0213 */
[----:B------:R-:W-:-:S04]  /*2c70*/  IADD3 R18, P2, R18, UR6, RZ ;  /* 0x0000000612127c10 */ /* 0x000fc8000ff5e0ff */
[----:B------:R-:W-:Y:S01]  /*2c80*/  LEA.HI.X R6, R26, R19, R27, 0x3, P0 ;  /* 0x000000131a067211 */ /* 0x000fe200000f1c1b */
[----:B------:R-:W-:Y:S01]  /*2c90*/  IMAD R26, R20, -0x2, R31 ;  /* 0xfffffffe141a7824 */ /* 0x000fe200078e021f */
[----:B---3-5:R-:W-:Y:S02]  /*2ca0*/  FSETP.NEU.AND P0, PT, R15, RZ, PT ;  /* 0x000000ff0f00720b */ /* 0x028fe40003f0d000 */
[----:B------:R-:W-:Y:S01]  /*2cb0*/  IADD3.X R17, R19, UR7, RZ, P1, !PT ;  /* 0x0000000713117c10 */ /* 0x000fe20008ffe4ff */
[----:B------:R-:W-:Y:S01]  /*2cc0*/  IMAD.IADD R26, R26, 0x1, -R33 ;  /* 0x000000011a1a7824 */ /* 0x000fe200078e0a21 */
[----:B------:R-:W-:Y:S01]  /*2cd0*/  IADD3.X R19, R6, UR7, RZ, P2, !PT ;  /* 0x0000000706137c10 */ /* 0x000fe200097fe4ff */
[----:B------:R-:W-:-:S08]  /*2ce0*/  IMAD.IADD R6, R21, 0x1, -R4 ;  /* 0x0000000115067824 */ /* 0x000fd000078e0a04 */
[----:B------:R-:W-:Y:S05]  /*2cf0*/  @!P0 BRA `(.L_x_40) ;  /* 0x0000001c00188947 */ /* 0x000fea0003800000 */
[----:B------:R-:W-:Y:S01]  /*2d00*/  ULDC.64 UR6, c[0x0][0x5b8] ;  /* 0x00016e0000067ab9 */ /* 0x000fe20000000a00 */
[----:B------:R-:W-:Y:S01]  /*2d10*/  ULDC.64 UR16, c[0x0][0x5a8] ;  /* 0x00016a0000107ab9 */ /* 0x000fe20000000a00 */
[----:B------:R-:W-:Y:S01]  /*2d20*/  IMAD.WIDE.U32 R24, R5, UR6, R24 ;  /* 0x0000000605187c25 */ /* 0x000fe2000f8e0018 */
[----:B------:R-:W-:Y:S03]  /*2d30*/  BSSY B1, `(.L_x_41) ;  /* 0x0000010000017945 */ /* 0x000fe60003800000 */
[----:B------:R-:W-:Y:S01]  /*2d40*/  IMAD R4, R32, UR6, RZ ;  /* 0x0000000620047c24 */ /* 0x000fe2000f8e02ff */
[----:B------:R-:W-:-:S03]  /*2d50*/  IADD3 R24, P0, R33, R24, RZ ;  /* 0x0000001821187210 */ /* 0x000fc60007f1e0ff */
[----:B------:R-:W-:Y:S01]  /*2d60*/  IMAD R5, R5, UR7, R4 ;  /* 0x0000000705057c24 */ /* 0x000fe2000f8e0204 */
[----:B------:R-:W-:Y:S02]  /*2d70*/  ULDC.64 UR6, c[0x0][0x5b0] ;  /* 0x00016c0000067ab9 */ /* 0x000fe40000000a00 */
[----:B------:R-:W-:Y:S02]  /*2d80*/  IMAD R27, R29, UR6, RZ ;  /* 0x000000061d1b7c24 */ /* 0x000fe4000f8e02ff */
[----:B------:R-:W-:Y:S02]  /*2d90*/  IADD3.X R25, R30, R25, R5, P0, !PT ;  /* 0x000000191e197210 */ /* 0x000fe400007fe405 */
[----:B------:R-:W-:Y:S01]  /*2da0*/  ISETP.GE.AND P0, PT, R26, 0x1, PT ;  /* 0x000000011a00780c */ /* 0x000fe20003f06270 */
[C---:B------:R-:W-:Y:S02]  /*2db0*/  IMAD R27, R28.reuse, UR7, R27 ;  /* 0x000000071c1b7c24 */ /* 0x040fe4000f8e021b */
[----:B------:R-:W-:Y:S01]  /*2dc0*/  IMAD.WIDE.U32 R4, R28, UR6, R24 ;  /* 0x000000061c047c25 */ /* 0x000fe2000f8e0018 */
[----:B------:R-:W-:-:S02]  /*2dd0*/  ISETP.LT.OR P3, PT, R6, 0x1, !P0 ;  /* 0x000000010600780c */ /* 0x000fc40004761670 */
[----:B------:R-:W-:-:S04]  /*2de0*/  IADD3 R4, P1, R4, UR16, RZ ;  /* 0x0000001004047c10 */ /* 0x000fc8000ff3e0ff */
[--C-:B------:R-:W-:Y:S02]  /*2df0*/  IADD3.X R5, R5, UR17, R27.reuse, P1, !PT ;  /* 0x0000001105057c10 */ /* 0x100fe40008ffe41b */
[----:B------:R-:W-:-:S05]  /*2e00*/  PRMT R27, RZ, 0x7610, R27 ;  /* 0x00007610ff1b7816 */ /* 0x000fca000000001b */
[----:B------:R-:W-:Y:S05]  /*2e10*/  @P3 BRA `(.L_x_42) ;  /* 0x0000000000043947 */ /* 0x000fea0003800000 */
[----:B------:R0:W5:Y:S02]  /*2e20*/  LDG.E.U8 R27, desc[UR20][R4.64] ;  /* 0x00000014041b7981 */ /* 0x000164000c1e1100 */
.L_x_42:
[----:B------:R-:W-:Y:S05]  /*2e30*/  BSYNC B1 ;  /* 0x0000000000017941 */ /* 0x000fea0003800000 */
.L_x_41:
[----:B-----5:R-:W-:Y:S01]  /*2e40*/  LOP3.LUT R27, R27, 0xff, RZ, 0xc0, !PT ;  /* 0x000000ff1b1b7812 */ /* 0x020fe200078ec0ff */
[----:B------:R-:W-:Y:S01]  /*2e50*/  BSSY B1, `(.L_x_43) ;  /* 0x000000c000017945 */ /* 0x000fe20003800000 */
[----:B------:R-:W-:Y:S02]  /*2e60*/  ISETP.GE.AND P1, PT, R26, 0x2, PT ;  /* 0x000000021a00780c */ /* 0x000fe40003f26270 */
[----:B------:R-:W-:Y:S02]  /*2e70*/  F2FP.F16.E5M2.UNPACK_B R27, R27 ;  /* 0x0000001bff1b723e */ /* 0x000fe400020004ff */
[----:B------:R-:W-:-:S03]  /*2e80*/  ISETP.LT.OR P2, PT, R6, 0x1, !P1 ;  /* 0x000000010600780c */ /* 0x000fc60004f41670 */
[----:B------:R-:W-:Y:S01]  /*2e90*/  HADD2.F32 R30, -RZ, R27.H0_H0 ;  /* 0x2000001bff1e7230 */ /* 0x000fe20000004100 */
[----:B------:R-:W-:-:S04]  /*2ea0*/  PRMT R27, RZ, 0x7610, R27 ;  /* 0x00007610ff1b7816 */ /* 0x000fc8000000001b */
[----:B------:R-:W-:-:S04]  /*2eb0*/  FMUL R30, R30, R15 ;  /* 0x0000000f1e1e7220 */ /* 0x000fc80000400000 */
[----:B--2---:R-:W-:-:S05]  /*2ec0*/  FFMA R30, R85, R14, R30 ;  /* 0x0000000e551e7223 */ /* 0x004fca000000001e */
[----:B------:R-:W-:-:S05]  /*2ed0*/  F2FP.SATFINITE.E5M2.F32.PACK_AB_MERGE_C R31, RZ, R30, RZ ;  /* 0x0000001eff1f723e */ /* 0x000fca00048060ff */
[----:B------:R1:W-:Y:S01]  /*2ee0*/  @!P3 STG.E.U8 desc[UR20][R16.64], R31 ;  /* 0x0000001f1000b986 */ /* 0x0003e2000c101114 */
[----:B------:R-:W-:Y:S05]  /*2ef0*/  @P2 BRA `(.L_x_44) ;  /* 0x0000000000042947 */ /* 0x000fea0003800000 */
[----:B------:R2:W5:Y:S02]  /*2f00*/  LDG.E.U8 R27, desc[UR20][R4.64+0x1] ;  /* 0x00000114041b7981 */ /* 0x000564000c1e1100 */
.L_x_44:
[----:B------:R-:W-:Y:S05]  /*2f10*/  BSYNC B1 ;  /* 0x0000000000017941 */ /* 0x000fea0003800000 */
.L_x_43:
[----:B-----5:R-:W-:Y:S01]  /*2f20*/  LOP3.LUT R27, R27, 0xff, RZ, 0xc0, !PT ;  /* 0x000000ff1b1b7812 */ /* 0x020fe200078ec0ff */
[----:B------:R-:W-:Y:S01]  /*2f30*/  BSSY B1, `(.L_x_45) ;  /* 0x0000012000017945 */ /* 0x000fe20003800000 */
[----:B-1----:R-:W-:Y:S02]  /*2f40*/  IADD3 R31, P3, R28, 0x8, RZ ;  /* 0x000000081c1f7810 */ /* 0x002fe40007f7e0ff */
[----:B------:R-:W-:Y:S02]  /*2f50*/  F2FP.F16.E5M2.UNPACK_B R27, R27 ;  /* 0x0000001bff1b723e */ /* 0x000fe400020004ff */
[----:B------:R-:W-:Y:S01]  /*2f60*/  ISETP.LT.OR P0, PT, R6, 0x9, !P0 ;  /* 0x000000090600780c */ /* 0x000fe20004701670 */
[----:B------:R-:W-:Y:S02]  /*2f70*/  IMAD.X R29, RZ, RZ, R29, P3 ;  /* 0x000000ffff1d7224 */ /* 0x000fe400018e061d */
[----:B------:R-:W-:Y:S02]  /*2f80*/  HADD2.F32 R28, -RZ, R27.H0_H0 ;  /* 0x2000001bff1c7230 */ /* 0x000fe40000004100 */
[----:B------:R-:W-:-:S04]  /*2f90*/  IMAD.WIDE.U32 R24, R31, UR6, R24 ;  /* 0x000000061f187c25 */ /* 0x000fc8000f8e0018 */
[----:B------:R-:W-:Y:S01]  /*2fa0*/  FMUL R27, R28, R15 ;  /* 0x0000000f1c1b7220 */ /* 0x000fe20000400000 */
[----:B------:R-:W-:Y:S01]  /*2fb0*/  IMAD R28, R29, UR6, RZ ;  /* 0x000000061d1c7c24 */ /* 0x000fe2000f8e02ff */
[----:B------:R-:W-:Y:S02]  /*2fc0*/  IADD3 R24, P3, R24, UR16, RZ ;  /* 0x0000001018187c10 */ /* 0x000fe4000ff7e0ff */
[----:B------:R-:W-:Y:S01]  /*2fd0*/  FFMA R27, R84, R14, R27 ;  /* 0x0000000e541b7223 */ /* 0x000fe2000000001b */
[----:B------:R-:W-:-:S04]  /*2fe0*/  IMAD R31, R31, UR7, R28 ;  /* 0x000000071f1f7c24 */ /* 0x000fc8000f8e021c */
[----:B------:R-:W-:Y:S02]  /*2ff0*/  F2FP.SATFINITE.E5M2.F32.PACK_AB_MERGE_C R29, RZ, R27, RZ ;  /* 0x0000001bff1d723e */ /* 0x000fe400048060ff */
[----:B------:R-:W-:Y:S02]  /*3000*/  IADD3.X R25, R25, UR17, R31, P3, !PT ;  /* 0x0000001119197c10 */ /* 0x000fe40009ffe41f */
[----:B------:R-:W-:Y:S01]  /*3010*/  PRMT R27, RZ, 0x7610, R27 ;  /* 0x00007610ff1b7816 */ /* 0x000fe2000000001b */
[----:B------:R1:W-:Y:S01]  /*3020*/  @!P2 STG.E.U8 desc[UR20][R16.64+0x1], R29 ;  /* 0x0000011d1000a986 */ /* 0x0003e2000c101114 */
[----:B------:R-:W-:Y:S05]  /*3030*/  @P0 BRA `(.L_x_46) ;  /* 0x0000000000040947 */ /* 0x000fea0003800000 */
[----:B------:R3:W5:Y:S02]  /*3040*/  LDG.E.U8 R27, desc[UR20][R24.64] ;  /* 0x00000014181b7981 */ /* 0x000764000c1e1100 */
.L_x_46:
[----:B------:R-:W-:Y:S05]  /*3050*/  BSYNC B1 ;  /* 0x0000000000017941 */ /* 0x000fea0003800000 */
.L_x_45:
[----:B-----5:R-:W-:Y:S01]  /*3060*/  LOP3.LUT R27, R27, 0xff, RZ, 0xc0, !PT ;  /* 0x000000ff1b1b7812 */ /* 0x020fe200078ec0ff */
[----:B------:R-:W-:Y:S01]  /*3070*/  BSSY B1, `(.L_x_47) ;  /* 0x000000b000017945 */ /* 0x000fe20003800000 */
[----:B------:R-:W-:Y:S02]  /*3080*/  ISETP.LT.OR P1, PT, R6, 0x9, !P1 ;  /* 0x000000090600780c */ /* 0x000fe40004f21670 */
[----:B------:R-:W-:-:S05]  /*3090*/  F2FP.F16.E5M2.UNPACK_B R27, R27 ;  /* 0x0000001bff1b723e */ /* 0x000fca00020004ff */
[----:B------:R-:W-:Y:S01]  /*30a0*/  HADD2.F32 R28, -RZ, R27.H0_H0 ;  /* 0x2000001bff1c7230 */ /* 0x000fe20000004100 */
[----:B------:R-:W-:-:S04]  /*30b0*/  PRMT R27, RZ, 0x7610, R27 ;  /* 0x00007610ff1b7816 */ /* 0x000fc8000000001b */
[----:B------:R-:W-:-:S04]  /*30c0*/  FMUL R28, R28, R15 ;  /* 0x0000000f1c1c7220 */ /* 0x000fc80000400000 */
[----:B------:R-:W-:-:S05]  /*30d0*/  FFMA R28, R83, R14, R28 ;  /* 0x0000000e531c7223 */ /* 0x000fca000000001c */
[----:B-1----:R-:W-:-:S05]  /*30e0*/  F2FP.SATFINITE.E5M2.F32.PACK_AB_MERGE_C R29, RZ, R28, RZ ;  /* 0x0000001cff1d723e */ /* 0x002fca00048060ff */
[----:B------:R1:W-:Y:S01]  /*30f0*/  @!P0 STG.E.U8 desc[UR20][R18.64], R29 ;  /* 0x0000001d12008986 */ /* 0x0003e2000c101114 */
[----:B------:R-:W-:Y:S05]  /*3100*/  @P1 BRA `(.L_x_48) ;  /* 0x0000000000041947 */ /* 0x000fea0003800000 */
[----:B------:R4:W5:Y:S02]  /*3110*/  LDG.E.U8 R27, desc[UR20][R24.64+0x1] ;  /* 0x00000114181b7981 */ /* 0x000964000c1e1100 */
.L_x_48:
[----:B------:R-:W-:Y:S05]  /*3120*/  BSYNC B1 ;  /* 0x0000000000017941 */ /* 0x000fea0003800000 */
.L_x_47:
[----:B-----5:R-:W-:Y:S01]  /*3130*/  LOP3.LUT R27, R27, 0xff, RZ, 0xc0, !PT ;  /* 0x000000ff1b1b7812 */ /* 0x020fe200078ec0ff */
[----:B------:R-:W-:Y:S01]  /*3140*/  BSSY B1, `(.L_x_49) ;  /* 0x000000c000017945 */ /* 0x000fe20003800000 */
[----:B------:R-:W-:Y:S02]  /*3150*/  ISETP.GE.AND P0, PT, R26, 0x9, PT ;  /* 0x000000091a00780c */ /* 0x000fe40003f06270 */
[----:B------:R-:W-:Y:S02]  /*3160*/  F2FP.F16.E5M2.UNPACK_B R27, R27 ;  /* 0x0000001bff1b723e */ /* 0x000fe400020004ff */
[----:B------:R-:W-:-:S03]  /*3170*/  ISETP.LT.OR P2, PT, R6, 0x1, !P0 ;  /* 0x000000010600780c */ /* 0x000fc60004741670 */
[----:B------:R-:W-:-:S05]  /*3180*/  HADD2.F32 R28, -RZ, R27.H0_H0 ;  /* 0x2000001bff1c7230 */ /* 0x000fca0000004100 */
[----:B------:R-:W-:-:S04]  /*3190*/  FMUL R27, R28, R15 ;  /* 0x0000000f1c1b7220 */ /* 0x000fc80000400000 */
[----:B------:R-:W-:-:S05]  /*31a0*/  FFMA R27, R82, R14, R27 ;  /* 0x0000000e521b7223 */ /* 0x000fca000000001b */
[----:B-1----:R-:W-:Y:S02]  /*31b0*/  F2FP.SATFINITE.E5M2.F32.PACK_AB_MERGE_C R29, RZ, R27, RZ ;  /* 0x0000001bff1d723e */ /* 0x002fe400048060ff */
[----:B------:R-:W-:-:S03]  /*31c0*/  PRMT R27, RZ, 0x7610, R27 ;  /* 0x00007610ff1b7816 */ /* 0x000fc6000000001b */
[----:B------:R1:W-:Y:S01]  /*31d0*/  @!P1 STG.E.U8 desc[UR20][R18.64+0x1], R29 ;  /* 0x0000011d12009986 */ /* 0x0003e2000c101114 */
[----:B------:R-:W-:Y:S05]  /*31e0*/  @P2 BRA `(.L_x_50) ;  /* 0x0000000000042947 */ /* 0x000fea0003800000 */
[----:B------:R0:W5:Y:S02]  /*31f0*/  LDG.E.U8 R27, desc[UR20][R4.64+0x8] ;  /* 0x00000814041b7981 */ /* 0x000164000c1e1100 */
.L_x_50:
[----:B------:R-:W-:Y:S05]  /*3200*/  BSYNC B1 ;  /* 0x0000000000017941 */ /* 0x000fea0003800000 */
.L_x_49:
        /* <DEDUP_REMOVED lines=13> */
.L_x_52:
[----:B------:R-:W-:Y:S05]  /*32e0*/  BSYNC B1 ;  /* 0x0000000000017941 */ /* 0x000fea0003800000 */
.L_x_51:
[----:B-----5:R-:W-:Y:S01]  /*32f0*/  LOP3.LUT R27, R27, 0xff, RZ, 0xc0, !PT ;  /* 0x000000ff1b1b7812 */ /* 0x020fe200078ec0ff */
[----:B------:R-:W-:Y:S01]  /*3300*/  BSSY B1, `(.L_x_53) ;  /* 0x000000b000017945 */ /* 0x000fe20003800000 */
[----:B------:R-:W-:Y:S02]  /*3310*/  ISETP.LT.OR P0, PT, R6, 0x9, !P0 ;  /* 0x000000090600780c */ /* 0x000fe40004701670 */
[----:B------:R-:W-:-:S05]  /*3320*/  F2FP.F16.E5M2.UNPACK_B R27, R27 ;  /* 0x0000001bff1b723e */ /* 0x000fca00020004ff */
        /* <DEDUP_REMOVED lines=8> */
.L_x_54:
[----:B------:R-:W-:Y:S05]  /*33b0*/  BSYNC B1 ;  /* 0x0000000000017941 */ /* 0x000fea0003800000 */
.L_x_53:
        /* <DEDUP_REMOVED lines=12> */
.L_x_56:
[----:B------:R-:W-:Y:S05]  /*3480*/  BSYNC B1 ;  /* 0x0000000000017941 */ /* 0x000fea0003800000 */
.L_x_55:
        /* <DEDUP_REMOVED lines=13> */
.L_x_58:
[----:B------:R-:W-:Y:S05]  /*3560*/  BSYNC B1 ;  /* 0x0000000000017941 */ /* 0x000fea0003800000 */
.L_x_57:
        /* <DEDUP_REMOVED lines=13> */
.L_x_60:
[----:B------:R-:W-:Y:S05]  /*3640*/  BSYNC B1 ;  /* 0x0000000000017941 */ /* 0x000fea0003800000 */
.L_x_59:
        /* <DEDUP_REMOVED lines=12> */
.L_x_62:
[----:B------:R-:W-:Y:S05]  /*3710*/  BSYNC B1 ;  /* 0x0000000000017941 */ /* 0x000fea0003800000 */
.L_x_61:
        /* <DEDUP_REMOVED lines=12> */
.L_x_64:
[----:B------:R-:W-:Y:S05]  /*37e0*/  BSYNC B1 ;  /* 0x0000000000017941 */ /* 0x000fea0003800000 */
.L_x_63:
        /* <DEDUP_REMOVED lines=13> */
.L_x_66:
[----:B------:R-:W-:Y:S05]  /*38c0*/  BSYNC B1 ;  /* 0x0000000000017941 */ /* 0x000fea0003800000 */
.L_x_65:
        /* <DEDUP_REMOVED lines=13> */
.L_x_68:
[----:B------:R-:W-:Y:S05]  /*39a0*/  BSYNC B1 ;  /* 0x0000000000017941 */ /* 0x000fea0003800000 */
.L_x_67:
        /* <DEDUP_REMOVED lines=12> */
.L_x_70:
[----:B------:R-:W-:Y:S05]  /*3a70*/  BSYNC B1 ;  /* 0x0000000000017941 */ /* 0x000fea0003800000 */
.L_x_69:
        /* <DEDUP_REMOVED lines=12> */
.L_x_72:
[----:B------:R-:W-:Y:S05]  /*3b40*/  BSYNC B1 ;  /* 0x0000000000017941 */ /* 0x000fea0003800000 */
.L_x_71:
        /* <DEDUP_REMOVED lines=13> */
.L_x_74:
[----:B------:R-:W-:Y:S05]  /*3c20*/  BSYNC B1 ;  /* 0x0000000000017941 */ /* 0x000fea0003800000 */
.L_x_73:
        /* <DEDUP_REMOVED lines=13> */
.L_x_76:
[----:B------:R-:W-:Y:S05]  /*3d00*/  BSYNC B1 ;  /* 0x0000000000017941 */ /* 0x000fea0003800000 */
.L_x_75:
        /* <DEDUP_REMOVED lines=12> */
.L_x_78:
[----:B------:R-:W-:Y:S05]  /*3dd0*/  BSYNC B1 ;  /* 0x0000000000017941 */ /* 0x000fea0003800000 */
.L_x_77:
        /* <DEDUP_REMOVED lines=12> */
.L_x_80:
[----:B------:R-:W-:Y:S05]  /*3ea0*/  BSYNC B1 ;  /* 0x0000000000017941 */ /* 0x000fea0003800000 */
.L_x_79:
        /* <DEDUP_REMOVED lines=13> */
.L_x_82:
[----:B------:R-:W-:Y:S05]  /*3f80*/  BSYNC B1 ;  /* 0x0000000000017941 */ /* 0x000fea0003800000 */
.L_x_81:
        /* <DEDUP_REMOVED lines=13> */
.L_x_84:
[----:B------:R-:W-:Y:S05]  /*4060*/  BSYNC B1 ;  /* 0x0000000000017941 */ /* 0x000fea0003800000 */
.L_x_83:
        /* <DEDUP_REMOVED lines=12> */
.L_x_86:
[----:B------:R-:W-:Y:S05]  /*4130*/  BSYNC B1 ;  /* 0x0000000000017941 */ /* 0x000fea0003800000 */
.L_x_85:
        /* <DEDUP_REMOVED lines=12> */
.L_x_88:
[----:B------:R-:W-:Y:S05]  /*4200*/  BSYNC B1 ;  /* 0x0000000000017941 */ /* 0x000fea0003800000 */
.L_x_87:
        /* <DEDUP_REMOVED lines=13> */
.L_x_90:
[----:B------:R-:W-:Y:S05]  /*42e0*/  BSYNC B1 ;  /* 0x0000000000017941 */ /* 0x000fea0003800000 */
.L_x_89:
        /* <DEDUP_REMOVED lines=13> */
.L_x_92:
[----:B------:R-:W-:Y:S05]  /*43c0*/  BSYNC B1 ;  /* 0x0000000000017941 */ /* 0x000fea0003800000 */
.L_x_91:
        /* <DEDUP_REMOVED lines=12> */
.L_x_94:
[----:B------:R-:W-:Y:S05]  /*4490*/  BSYNC B1 ;  /* 0x0000000000017941 */ /* 0x000fea0003800000 */
.L_x_93:
        /* <DEDUP_REMOVED lines=12> */
.L_x_96:
[----:B------:R-:W-:Y:S05]  /*4560*/  BSYNC B1 ;  /* 0x0000000000017941 */ /* 0x000fea0003800000 */
.L_x_95:
        /* <DEDUP_REMOVED lines=13> */
.L_x_98:
[----:B------:R-:W-:Y:S05]  /*4640*/  BSYNC B1 ;  /* 0x0000000000017941 */ /* 0x000fea0003800000 */
.L_x_97:
[----:B-----5:R-:W-:Y:S01]  /*4650*/  LOP3.LUT R27, R27, 0xff, RZ, 0xc0, !PT ;  /* 0x000000ff1b1b7812 */ /* 0x020fe200078ec0ff */
[----:B------:R-:W-:Y:S01]  /*4660*/  BSSY B1, `(.L_x_99) ;  /* 0x000000c000017945 */ /* 0x000fe20003800000 */
[----:B------:R-:W-:Y:S02]  /*4670*/  ISETP.GE.AND P1, PT, R26, 0x3a, PT ;  /* 0x0000003a1a00780c */ /* 0x000fe40003f26270 */
[----:B------:R-:W-:Y:S02]  /*4680*/  F2FP.F16.E5M2.UNPACK_B R27, R27 ;  /* 0x0000001bff1b723e */ /* 0x000fe400020004ff */
[----:B------:R-:W-:Y:S02]  /*4690*/  ISETP.LT.OR P3, PT, R6, 0x1, !P1 ;  /* 0x000000010600780c */ /* 0x000fe40004f61670 */
[----:B------:R-:W-:Y:S01]  /*46a0*/  PRMT R26, RZ, 0x7610, R26 ;  /* 0x00007610ff1a7816 */ /* 0x000fe2000000001a */
[----:B------:R-:W-:-:S05]  /*46b0*/  HADD2.F32 R28, -RZ, R27.H0_H0 ;  /* 0x2000001bff1c7230 */ /* 0x000fca0000004100 */
[----:B------:R-:W-:-:S04]  /*46c0*/  FMUL R28, R28, R15 ;  /* 0x0000000f1c1c7220 */ /* 0x000fc80000400000 */
[----:B------:R-:W-:-:S05]  /*46d0*/  FFMA R28, R57, R14, R28 ;  /* 0x0000000e391c7223 */ /* 0x000fca000000001c */
[----:B------:R-:W-:-:S05]  /*46e0*/  F2FP.SATFINITE.E5M2.F32.PACK_AB_MERGE_C R27, RZ, R28, RZ ;  /* 0x0000001cff1b723e */ /* 0x000fca00048060ff */
[----:B------:R0:W-:Y:S01]  /*46f0*/  @!P2 STG.E.U8 desc[UR20][R16.64+0x38], R27 ;  /* 0x0000381b1000a986 */ /* 0x0001e2000c101114 */
[----:B------:R-:W-:Y:S05]  /*4700*/  @P3 BRA `(.L_x_100) ;  /* 0x0000000000043947 */ /* 0x000fea0003800000 */
[----:B------:R0:W5:Y:S02]  /*4710*/  LDG.E.U8 R26, desc[UR20][R4.64+0x39] ;  /* 0x00003914041a7981 */ /* 0x000164000c1e1100 */
.L_x_100:
[----:B------:R-:W-:Y:S05]  /*4720*/  BSYNC B1 ;  /* 0x0000000000017941 */ /* 0x000fea0003800000 */
.L_x_99:
[----:B-----5:R-:W-:Y:S01]  /*4730*/  LOP3.LUT R26, R26, 0xff, RZ, 0xc0, !PT ;  /* 0x000000ff1a1a7812 */ /* 0x020fe200078ec0ff */
[----:B------:R-:W-:Y:S01]  /*4740*/  BSSY B1, `(.L_x_101) ;  /* 0x000000b000017945 */ /* 0x000fe20003800000 */
[----:B------:R-:W-:Y:S02]  /*4750*/  ISETP.LT.OR P0, PT, R6, 0x9, !P0 ;  /* 0x000000090600780c */ /* 0x000fe40004701670 */
[----:B------:R-:W-:Y:S02]  /*4760*/  F2FP.F16.E5M2.UNPACK_B R26, R26 ;  /* 0x0000001aff1a723e */ /* 0x000fe400020004ff */
[----:B0-2---:R-:W-:-:S03]  /*4770*/  PRMT R4, RZ, 0x7610, R4 ;  /* 0x00007610ff047816 */ /* 0x005fc60000000004 */
[----:B------:R-:W-:-:S05]  /*4780*/  HADD2.F32 R26, -RZ, R26.H0_H0 ;  /* 0x2000001aff1a7230 */ /* 0x000fca0000004100 */
[----:B------:R-:W-:-:S04]  /*4790*/  FMUL R5, R26, R15 ;  /* 0x0000000f1a057220 */ /* 0x000fc80000400000 */
[----:B------:R-:W-:-:S05]  /*47a0*/  FFMA R5, R56, R14, R5 ;  /* 0x0000000e38057223 */ /* 0x000fca0000000005 */
[----:B------:R-:W-:-:S05]  /*47b0*/  F2FP.SATFINITE.E5M2.F32.PACK_AB_MERGE_C R5, RZ, R5, RZ ;  /* 0x00000005ff05723e */ /* 0x000fca00048060ff */
[----:B------:R0:W-:Y:S01]  /*47c0*/  @!P3 STG.E.U8 desc[UR20][R16.64+0x39], R5 ;  /* 0x000039051000b986 */ /* 0x0001e2000c101114 */
[----:B------:R-:W-:Y:S05]  /*47d0*/  @P0 BRA `(.L_x_102) ;  /* 0x0000000000040947 */ /* 0x000fea0003800000 */
[----:B------:R2:W5:Y:S02]  /*47e0*/  LDG.E.U8 R4, desc[UR20][R24.64+0x38] ;  /* 0x0000381418047981 */ /* 0x000564000c1e1100 */
.L_x_102:
[----:B------:R-:W-:Y:S05]  /*47f0*/  BSYNC B1 ;  /* 0x0000000000017941 */ /* 0x000fea0003800000 */
.L_x_101:
[----:B-----5:R-:W-:Y:S01]  /*4800*/  LOP3.LUT R4, R4, 0xff, RZ, 0xc0, !PT ;  /* 0x000000ff04047812 */ /* 0x020fe200078ec0ff */
[----:B------:R-:W-:Y:S01]  /*4810*/  BSSY B1, `(.L_x_103) ;  /* 0x000000b000017945 */ /* 0x000fe20003800000 */
[----:B------:R-:W-:Y:S02]  /*4820*/  ISETP.LT.OR P1, PT, R6, 0x9, !P1 ;  /* 0x000000090600780c */ /* 0x000fe40004f21670 */
[----:B------:R-:W-:-:S05]  /*4830*/  F2FP.F16.E5M2.UNPACK_B R4, R4 ;  /* 0x00000004ff04723e */ /* 0x000fca00020004ff */
[----:B------:R-:W-:-:S05]  /*4840*/  HADD2.F32 R4, -RZ, R4.H0_H0 ;  /* 0x20000004ff047230 */ /* 0x000fca0000004100 */
[----:B------:R-:W-:-:S04]  /*4850*/  FMUL R4, R4, R15 ;  /* 0x0000000f04047220 */ /* 0x000fc80000400000 */
[----:B------:R-:W-:-:S05]  /*4860*/  FFMA R4, R23, R14, R4 ;  /* 0x0000000e17047223 */ /* 0x000fca0000000004 */
[----:B0-----:R-:W-:Y:S02]  /*4870*/  F2FP.SATFINITE.E5M2.F32.PACK_AB_MERGE_C R5, RZ, R4, RZ ;  /* 0x00000004ff05723e */ /* 0x001fe400048060ff */
[----:B------:R-:W-:-:S03]  /*4880*/  PRMT R4, RZ, 0x7610, R4 ;  /* 0x00007610ff047816 */ /* 0x000fc60000000004 */
[----:B------:R0:W-:Y:S01]  /*4890*/  @!P0 STG.E.U8 desc[UR20][R18.64+0x38], R5 ;  /* 0x0000380512008986 */ /* 0x0001e2000c101114 */
[----:B------:R-:W-:Y:S05]  /*48a0*/  @P1 BRA `(.L_x_104) ;  /* 0x0000000000041947 */ /* 0x000fea0003800000 */
[----:B------:R0:W5:Y:S02]  /*48b0*/  LDG.E.U8 R4, desc[UR20][R24.64+0x39] ;  /* 0x0000391418047981 */ /* 0x000164000c1e1100 */
.L_x_104:
[----:B------:R-:W-:Y:S05]  /*48c0*/  BSYNC B1 ;  /* 0x0000000000017941 */ /* 0x000fea0003800000 */
.L_x_103:
[----:B------:R-:W-:Y:S05]  /*48d0*/  @P1 BRA `(.L_x_105) ;  /* 0x0000000800601947 */ /* 0x000fea0003800000 */
[----:B-----5:R-:W-:-:S04]  /*48e0*/  LOP3.LUT R4, R4, 0xff, RZ, 0xc0, !PT ;  /* 0x000000ff04047812 */ /* 0x020fc800078ec0ff */
[----:B------:R-:W-:-:S05]  /*48f0*/  F2FP.F16.E5M2.UNPACK_B R4, R4 ;  /* 0x00000004ff04723e */ /* 0x000fca00020004ff */
[----:B------:R-:W-:-:S05]  /*4900*/  HADD2.F32 R4, -RZ, R4.H0_H0 ;  /* 0x20000004ff047230 */ /* 0x000fca0000004100 */
[----:B0-----:R-:W-:-:S04]  /*4910*/  FMUL R5, R4, R15 ;  /* 0x0000000f04057220 */ /* 0x001fc80000400000 */
[----:B------:R-:W-:-:S05]  /*4920*/  FFMA R5, R22, R14, R5 ;  /* 0x0000000e16057223 */ /* 0x000fca0000000005 */
[----:B------:R-:W-:-:S05]  /*4930*/  F2FP.SATFINITE.E5M2.F32.PACK_AB_MERGE_C R5, RZ, R5, RZ ;  /* 0x00000005ff05723e */ /* 0x000fca00048060ff */
[----:B------:R0:W-:Y:S01]  /*4940*/  STG.E.U8 desc[UR20][R18.64+0x39], R5 ;  /* 0x0000390512007986 */ /* 0x0001e2000c101114 */
[----:B------:R-:W-:Y:S05]  /*4950*/  BRA `(.L_x_105) ;  /* 0x0000000800407947 */ /* 0x000fea0003800000 */
.L_x_40:
[C---:B------:R-:W-:Y:S01]  /*4960*/  ISETP.GE.AND P3, PT, R26.reuse, 0x1, PT ;  /* 0x000000011a00780c */ /* 0x040fe20003f66270 */
[-C--:B--2---:R-:W-:Y:S01]  /*4970*/  FMUL R85, R85, R14.reuse ;  /* 0x0000000e55557220 */ /* 0x084fe20000400000 */
[----:B------:R-:W-:Y:S01]  /*4980*/  ISETP.GE.AND P0, PT, R26, 0x2, PT ;  /* 0x000000021a00780c */ /* 0x000fe20003f06270 */
[-C--:B------:R-:W-:Y:S01]  /*4990*/  FMUL R84, R84, R14.reuse ;  /* 0x0000000e54547220 */ /* 0x080fe20000400000 */
[C---:B------:R-:W-:Y:S01]  /*49a0*/  ISETP.LT.OR P1, PT, R6.reuse, 0x1, !P3 ;  /* 0x000000010600780c */ /* 0x040fe20005f21670 */
[-C--:B------:R-:W-:Y:S01]  /*49b0*/  FMUL R83, R83, R14.reuse ;  /* 0x0000000e53537220 */ /* 0x080fe20000400000 */
[----:B------:R-:W-:Y:S01]  /*49c0*/  ISETP.LT.OR P2, PT, R6, 0x1, !P0 ;  /* 0x000000010600780c */ /* 0x000fe20004741670 */
[-C--:B------:R-:W-:Y:S01]  /*49d0*/  FMUL R82, R82, R14.reuse ;  /* 0x0000000e52527220 */ /* 0x080fe20000400000 */
[----:B------:R-:W-:Y:S01]  /*49e0*/  ISETP.LT.OR P3, PT, R6, 0x9, !P3 ;  /* 0x000000090600780c */ /* 0x000fe20005f61670 */
[-C--:B------:R-:W-:Y:S01]  /*49f0*/  FMUL R81, R81, R14.reuse ;  /* 0x0000000e51517220 */ /* 0x080fe20000400000 */
[----:B------:R-:W-:Y:S01]  /*4a00*/  F2FP.SATFINITE.E5M2.F32.PACK_AB_MERGE_C R85, RZ, R85, RZ ;  /* 0x00000055ff55723e */ /* 0x000fe200048060ff */
[----:B------:R-:W-:Y:S01]  /*4a10*/  FMUL R80, R80, R14 ;  /* 0x0000000e50507220 */ /* 0x000fe20000400000 */
[----:B------:R-:W-:Y:S01]  /*4a20*/  F2FP.SATFINITE.E5M2.F32.PACK_AB_MERGE_C R5, RZ, R84, RZ ;  /* 0x00000054ff05723e */ /* 0x000fe200048060ff */
[-C--:B------:R-:W-:Y:S01]  /*4a30*/  FMUL R79, R79, R14.reuse ;  /* 0x0000000e4f4f7220 */ /* 0x080fe20000400000 */
[----:B------:R-:W-:Y:S01]  /*4a40*/  F2FP.SATFINITE.E5M2.F32.PACK_AB_MERGE_C R83, RZ, R83, RZ ;  /* 0x00000053ff53723e */ /* 0x000fe200048060ff */
[-C--:B------:R-:W-:Y:S01]  /*4a50*/  FMUL R78, R78, R14.reuse ;  /* 0x0000000e4e4e7220 */ /* 0x080fe20000400000 */
[----:B------:R-:W-:Y:S01]  /*4a60*/  ISETP.LT.OR P0, PT, R6, 0x9, !P0 ;  /* 0x000000090600780c */ /* 0x000fe20004701670 */
[----:B------:R-:W-:Y:S01]  /*4a70*/  @!P1 STG.E.U8 desc[UR20][R16.64], R85 ;  /* 0x0000005510009986 */ /* 0x000fe2000c101114 */
[C---:B------:R-:W-:Y:S01]  /*4a80*/  ISETP.GE.AND P1, PT, R26.reuse, 0x9, PT ;  /* 0x000000091a00780c */ /* 0x040fe20003f26270 */
[-C--:B------:R-:W-:Y:S01]  /*4a90*/  FMUL R77, R77, R14.reuse ;  /* 0x0000000e4d4d7220 */ /* 0x080fe20000400000 */
[----:B------:R-:W-:Y:S01]  /*4aa0*/  F2FP.SATFINITE.E5M2.F32.PACK_AB_MERGE_C R81, RZ, R81, RZ ;  /* 0x00000051ff51723e */ /* 0x000fe200048060ff */
[----:B------:R0:W-:Y:S01]  /*4ab0*/  @!P2 STG.E.U8 desc[UR20][R16.64+0x1], R5 ;  /* 0x000001051000a986 */ /* 0x0001e2000c101114 */
[----:B------:R-:W-:Y:S01]  /*4ac0*/  ISETP.GE.AND P2, PT, R26, 0xa, PT ;  /* 0x0000000a1a00780c */ /* 0x000fe20003f46270 */
[----:B------:R-:W-:Y:S01]  /*4ad0*/  FMUL R76, R76, R14 ;  /* 0x0000000e4c4c7220 */ /* 0x000fe20000400000 */
[----:B------:R-:W-:Y:S01]  /*4ae0*/  F2FP.SATFINITE.E5M2.F32.PACK_AB_MERGE_C R25, RZ, R80, RZ ;  /* 0x00000050ff19723e */ /* 0x000fe200048060ff */
[----:B------:R-:W-:Y:S01]  /*4af0*/  @!P3 STG.E.U8 desc[UR20][R18.64], R83 ;  /* 0x000000531200b986 */ /* 0x000fe2000c101114 */
[----:B------:R-:W-:Y:S01]  /*4b00*/  ISETP.LT.OR P3, PT, R6, 0x1, !P1 ;  /* 0x000000010600780c */ /* 0x000fe20004f61670 */
[-C--:B------:R-:W-:Y:S01]  /*4b10*/  FMUL R74, R74, R14.reuse ;  /* 0x0000000e4a4a7220 */ /* 0x080fe20000400000 */
[C---:B------:R-:W-:Y:S01]  /*4b20*/  ISETP.LT.OR P5, PT, R6.reuse, 0x1, !P2 ;  /* 0x000000010600780c */ /* 0x040fe200057a1670 */
[-C--:B------:R-:W-:Y:S01]  /*4b30*/  FMUL R75, R75, R14.reuse ;  /* 0x0000000e4b4b7220 */ /* 0x080fe20000400000 */
[----:B------:R-:W-:Y:S01]  /*4b40*/  ISETP.LT.OR P1, PT, R6, 0x9, !P1 ;  /* 0x000000090600780c */ /* 0x000fe20004f21670 */
[-C--:B------:R-:W-:Y:S01]  /*4b50*/  FMUL R73, R73, R14.reuse ;  /* 0x0000000e49497220 */ /* 0x080fe20000400000 */
[----:B------:R-:W-:Y:S01]  /*4b60*/  F2FP.SATFINITE.E5M2.F32.PACK_AB_MERGE_C R79, RZ, R79, RZ ;  /* 0x0000004fff4f723e */ /* 0x000fe200048060ff */
[----:B------:R-:W-:Y:S01]  /*4b70*/  FMUL R72, R72, R14 ;  /* 0x0000000e48487220 */ /* 0x000fe20000400000 */
[----:B0-----:R-:W-:Y:S01]  /*4b80*/  F2FP.SATFINITE.E5M2.F32.PACK_AB_MERGE_C R5, RZ, R82, RZ ;  /* 0x00000052ff05723e */ /* 0x001fe200048060ff */
[-C--:B------:R-:W-:Y:S01]  /*4b90*/  FMUL R70, R70, R14.reuse ;  /* 0x0000000e46467220 */ /* 0x080fe20000400000 */
[----:B------:R-:W-:Y:S01]  /*4ba0*/  ISETP.LT.OR P2, PT, R6, 0x9, !P2 ;  /* 0x000000090600780c */ /* 0x000fe20005741670 */
[----:B------:R-:W-:Y:S01]  /*4bb0*/  FMUL R71, R71, R14 ;  /* 0x0000000e47477220 */ /* 0x000fe20000400000 */
[----:B------:R-:W-:Y:S01]  /*4bc0*/  F2FP.SATFINITE.E5M2.F32.PACK_AB_MERGE_C R27, RZ, R78, RZ ;  /* 0x0000004eff1b723e */ /* 0x000fe200048060ff */
[----:B------:R0:W-:Y:S01]  /*4bd0*/  @!P0 STG.E.U8 desc[UR20][R18.64+0x1], R5 ;  /* 0x0000010512008986 */ /* 0x0001e2000c101114 */
[C---:B------:R-:W-:Y:S01]  /*4be0*/  ISETP.GE.AND P0, PT, R26.reuse, 0x11, PT ;  /* 0x000000111a00780c */ /* 0x040fe20003f06270 */
[-C--:B------:R-:W-:Y:S01]  /*4bf0*/  FMUL R69, R69, R14.reuse ;  /* 0x0000000e45457220 */ /* 0x080fe20000400000 */
[----:B------:R-:W-:Y:S01]  /*4c00*/  F2FP.SATFINITE.E5M2.F32.PACK_AB_MERGE_C R77, RZ, R77, RZ ;  /* 0x0000004dff4d723e */ /* 0x000fe200048060ff */
[----:B------:R-:W-:Y:S01]  /*4c10*/  @!P3 STG.E.U8 desc[UR20][R16.64+0x8], R81 ;  /* 0x000008511000b986 */ /* 0x000fe2000c101114 */
[----:B------:R-:W-:Y:S01]  /*4c20*/  ISETP.GE.AND P3, PT, R26, 0x12, PT ;  /* 0x000000121a00780c */ /* 0x000fe20003f66270 */
[-C--:B------:R-:W-:Y:S01]  /*4c30*/  FMUL R68, R68, R14.reuse ;  /* 0x0000000e44447220 */ /* 0x080fe20000400000 */
[----:B------:R-:W-:Y:S01]  /*4c40*/  F2FP.SATFINITE.E5M2.F32.PACK_AB_MERGE_C R75, RZ, R75, RZ ;  /* 0x0000004bff4b723e */ /* 0x000fe200048060ff */
[----:B------:R1:W-:Y:S01]  /*4c50*/  @!P5 STG.E.U8 desc[UR20][R16.64+0x9], R25 ;  /* 0x000009191000d986 */ /* 0x0003e2000c101114 */
[C---:B------:R-:W-:Y:S01]  /*4c60*/  ISETP.LT.OR P5, PT, R6.reuse, 0x1, !P3 ;  /* 0x000000010600780c */ /* 0x040fe20005fa1670 */
[-C--:B------:R-:W-:Y:S01]  /*4c70*/  FMUL R67, R67, R14.reuse ;  /* 0x0000000e43437220 */ /* 0x080fe20000400000 */
[C---:B------:R-:W-:Y:S01]  /*4c80*/  ISETP.LT.OR P3, PT, R6.reuse, 0x9, !P3 ;  /* 0x000000090600780c */ /* 0x040fe20005f61670 */
[----:B------:R-:W-:Y:S01]  /*4c90*/  @!P1 STG.E.U8 desc[UR20][R18.64+0x8], R79 ;  /* 0x0000084f12009986 */ /* 0x000fe2000c101114 */
[----:B------:R-:W-:Y:S01]  /*4ca0*/  ISETP.LT.OR P1, PT, R6, 0x1, !P0 ;  /* 0x000000010600780c */ /* 0x000fe20004721670 */
[----:B------:R-:W-:Y:S01]  /*4cb0*/  FMUL R66, R66, R14 ;  /* 0x0000000e42427220 */ /* 0x000fe20000400000 */
[----:B0-----:R-:W-:Y:S01]  /*4cc0*/  F2FP.SATFINITE.E5M2.F32.PACK_AB_MERGE_C R5, RZ, R76, RZ ;  /* 0x0000004cff05723e */ /* 0x001fe200048060ff */
[----:B------:R-:W-:Y:S01]  /*4cd0*/  @!P2 STG.E.U8 desc[UR20][R18.64+0x9], R27 ;  /* 0x0000091b1200a986 */ /* 0x000fe2000c101114 */
[----:B------:R-:W-:Y:S01]  /*4ce0*/  ISETP.GE.AND P2, PT, R26, 0x19, PT ;  /* 0x000000191a00780c */ /* 0x000fe20003f46270 */
[-C--:B------:R-:W-:Y:S01]  /*4cf0*/  FMUL R65, R65, R14.reuse ;  /* 0x0000000e41417220 */ /* 0x080fe20000400000 */
[----:B------:R-:W-:Y:S01]  /*4d00*/  ISETP.LT.OR P0, PT, R6, 0x9, !P0 ;  /* 0x000000090600780c */ /* 0x000fe20004701670 */
[----:B------:R-:W-:Y:S01]  /*4d10*/  FMUL R64, R64, R14 ;  /* 0x0000000e40407220 */ /* 0x000fe20000400000 */
[----:B------:R-:W-:Y:S01]  /*4d20*/  ISETP.LT.OR P6, PT, R6, 0x1, !P2 ;  /* 0x000000010600780c */ /* 0x000fe200057c1670 */
[----:B------:R0:W-:Y:S01]  /*4d30*/  @!P5 STG.E.U8 desc[UR20][R16.64+0x11], R5 ;  /* 0x000011051000d986 */ /* 0x0001e2000c101114 */
[----:B-1----:R-:W-:Y:S01]  /*4d40*/  F2FP.SATFINITE.E5M2.F32.PACK_AB_MERGE_C R25, RZ, R74, RZ ;  /* 0x0000004aff19723e */ /* 0x002fe200048060ff */
[-C--:B------:R-:W-:Y:S01]  /*4d50*/  FMUL R62, R62, R14.reuse ;  /* 0x0000000e3e3e7220 */ /* 0x080fe20000400000 */
[----:B------:R-:W-:Y:S01]  /*4d60*/  F2FP.SATFINITE.E5M2.F32.PACK_AB_MERGE_C R73, RZ, R73, RZ ;  /* 0x00000049ff49723e */ /* 0x000fe200048060ff */
[----:B------:R-:W-:Y:S01]  /*4d70*/  @!P1 STG.E.U8 desc[UR20][R16.64+0x10], R77 ;  /* 0x0000104d10009986 */ /* 0x000fe2000c101114 */
[----:B------:R-:W-:Y:S01]  /*4d80*/  ISETP.GE.AND P1, PT, R26, 0x1a, PT ;  /* 0x0000001a1a00780c */ /* 0x000fe20003f26270 */
[-C--:B------:R-:W-:Y:S01]  /*4d90*/  FMUL R63, R63, R14.reuse ;  /* 0x0000000e3f3f7220 */ /* 0x080fe20000400000 */
[C---:B------:R-:W-:Y:S01]  /*4da0*/  ISETP.LT.OR P2, PT, R6.reuse, 0x9, !P2 ;  /* 0x000000090600780c */ /* 0x040fe20005741670 */
[----:B------:R1:W-:Y:S01]  /*4db0*/  @!P3 STG.E.U8 desc[UR20][R18.64+0x11], R25 ;  /* 0x000011191200b986 */ /* 0x0003e2000c101114 */
[C---:B------:R-:W-:Y:S01]  /*4dc0*/  ISETP.LT.OR P5, PT, R6.reuse, 0x1, !P1 ;  /* 0x000000010600780c */ /* 0x040fe20004fa1670 */
[----:B------:R-:W-:Y:S01]  /*4dd0*/  FMUL R61, R61, R14 ;  /* 0x0000000e3d3d7220 */ /* 0x000fe20000400000 */
[----:B------:R-:W-:Y:S01]  /*4de0*/  ISETP.LT.OR P3, PT, R6, 0x9, !P1 ;  /* 0x000000090600780c */ /* 0x000fe20004f61670 */
[----:B------:R-:W-:Y:S01]  /*4df0*/  @!P0 STG.E.U8 desc[UR20][R18.64+0x10], R75 ;  /* 0x0000104b12008986 */ /* 0x000fe2000c101114 */
[----:B0-----:R-:W-:Y:S01]  /*4e00*/  F2FP.SATFINITE.E5M2.F32.PACK_AB_MERGE_C R5, RZ, R72, RZ ;  /* 0x00000048ff05723e */ /* 0x001fe200048060ff */
[-C--:B------:R-:W-:Y:S01]  /*4e10*/  FMUL R60, R60, R14.reuse ;  /* 0x0000000e3c3c7220 */ /* 0x080fe20000400000 */
[C---:B------:R-:W-:Y:S01]  /*4e20*/  ISETP.GE.AND P0, PT, R26.reuse, 0x21, PT ;  /* 0x000000211a00780c */ /* 0x040fe20003f06270 */
[----:B------:R-:W-:Y:S01]  /*4e30*/  @!P6 STG.E.U8 desc[UR20][R16.64+0x18], R73 ;  /* 0x000018491000e986 */ /* 0x000fe2000c101114 */
[----:B------:R-:W-:Y:S01]  /*4e40*/  ISETP.GE.AND P1, PT, R26, 0x22, PT ;  /* 0x000000221a00780c */ /* 0x000fe20003f26270 */
[-C--:B------:R-:W-:Y:S01]  /*4e50*/  FMUL R59, R59, R14.reuse ;  /* 0x0000000e3b3b7220 */ /* 0x080fe20000400000 */
[----:B------:R-:W-:Y:S01]  /*4e60*/  ISETP.LT.OR P6, PT, R6, 0x1, !P0 ;  /* 0x000000010600780c */ /* 0x000fe200047c1670 */
[----:B------:R-:W-:Y:S01]  /*4e70*/  FMUL R58, R58, R14 ;  /* 0x0000000e3a3a7220 */ /* 0x000fe20000400000 */
[----:B-1----:R-:W-:Y:S01]  /*4e80*/  F2FP.SATFINITE.E5M2.F32.PACK_AB_MERGE_C R25, RZ, R70, RZ ;  /* 0x00000046ff19723e */ /* 0x002fe200048060ff */
[----:B------:R0:W-:Y:S01]  /*4e90*/  @!P5 STG.E.U8 desc[UR20][R16.64+0x19], R5 ;  /* 0x000019051000d986 */ /* 0x0001e2000c101114 */
[----:B------:R-:W-:Y:S01]  /*4ea0*/  ISETP.LT.OR P5, PT, R6, 0x1, !P1 ;  /* 0x000000010600780c */ /* 0x000fe20004fa1670 */
[-C--:B------:R-:W-:Y:S01]  /*4eb0*/  FMUL R57, R57, R14.reuse ;  /* 0x0000000e39397220 */ /* 0x080fe20000400000 */
[----:B------:R-:W-:Y:S01]  /*4ec0*/  F2FP.SATFINITE.E5M2.F32.PACK_AB_MERGE_C R71, RZ, R71, RZ ;  /* 0x00000047ff47723e */ /* 0x000fe200048060ff */
[----:B------:R1:W-:Y:S01]  /*4ed0*/  @!P3 STG.E.U8 desc[UR20][R18.64+0x19], R25 ;  /* 0x000019191200b986 */ /* 0x0003e2000c101114 */
[----:B------:R-:W-:Y:S01]  /*4ee0*/  F2FP.SATFINITE.E5M2.F32.PACK_AB_MERGE_C R69, RZ, R69, RZ ;  /* 0x00000045ff45723e */ /* 0x000fe200048060ff */
[----:B------:R-:W-:Y:S01]  /*4ef0*/  FMUL R56, R56, R14 ;  /* 0x0000000e38387220 */ /* 0x000fe20000400000 */
[----:B------:R-:W-:Y:S01]  /*4f00*/  F2FP.SATFINITE.E5M2.F32.PACK_AB_MERGE_C R27, RZ, R68, RZ ;  /* 0x00000044ff1b723e */ /* 0x000fe200048060ff */
[----:B------:R-:W-:Y:S01]  /*4f10*/  @!P2 STG.E.U8 desc[UR20][R18.64+0x18], R71 ;  /* 0x000018471200a986 */ /* 0x000fe2000c101114 */
[----:B------:R-:W-:Y:S01]  /*4f20*/  ISETP.LT.OR P3, PT, R6, 0x9, !P1 ;  /* 0x000000090600780c */ /* 0x000fe20004f61670 */
[-C--:B------:R-:W-:Y:S01]  /*4f30*/  FMUL R23, R23, R14.reuse ;  /* 0x0000000e17177220 */ /* 0x080fe20000400000 */
[----:B------:R-:W-:Y:S01]  /*4f40*/  ISETP.GE.AND P2, PT, R26, 0x29, PT ;  /* 0x000000291a00780c */ /* 0x000fe20003f46270 */
[----:B------:R-:W-:Y:S01]  /*4f50*/  @!P6 STG.E.U8 desc[UR20][R16.64+0x20], R69 ;  /* 0x000020451000e986 */ /* 0x000fe2000c101114 */
[----:B------:R-:W-:Y:S01]  /*4f60*/  ISETP.LT.OR P0, PT, R6, 0x9, !P0 ;  /* 0x000000090600780c */ /* 0x000fe20004701670 */
[----:B------:R-:W-:Y:S01]  /*4f70*/  FMUL R22, R22, R14 ;  /* 0x0000000e16167220 */ /* 0x000fe20000400000 */
[----:B------:R-:W-:Y:S01]  /*4f80*/  ISETP.GE.AND P1, PT, R26, 0x2a, PT ;  /* 0x0000002a1a00780c */ /* 0x000fe20003f26270 */
[----:B------:R-:W-:Y:S01]  /*4f90*/  @!P5 STG.E.U8 desc[UR20][R16.64+0x21], R27 ;  /* 0x0000211b1000d986 */ /* 0x000fe2000c101114 */
[----:B------:R-:W-:-:S02]  /*4fa0*/  ISETP.LT.OR P6, PT, R6, 0x1, !P2 ;  /* 0x000000010600780c */ /* 0x000fc400057c1670 */
[C---:B------:R-:W-:Y:S02]  /*4fb0*/  ISETP.LT.OR P5, PT, R6.reuse, 0x1, !P1 ;  /* 0x000000010600780c */ /* 0x040fe40004fa1670 */
[----:B------:R-:W-:Y:S02]  /*4fc0*/  F2FP.SATFINITE.E5M2.F32.PACK_AB_MERGE_C R67, RZ, R67, RZ ;  /* 0x00000043ff43723e */ /* 0x000fe400048060ff */
[----:B0-----:R-:W-:Y:S02]  /*4fd0*/  F2FP.SATFINITE.E5M2.F32.PACK_AB_MERGE_C R5, RZ, R66, RZ ;  /* 0x00000042ff05723e */ /* 0x001fe400048060ff */
[----:B------:R-:W-:Y:S01]  /*4fe0*/  F2FP.SATFINITE.E5M2.F32.PACK_AB_MERGE_C R65, RZ, R65, RZ ;  /* 0x00000041ff41723e */ /* 0x000fe200048060ff */
[----:B------:R-:W-:Y:S01]  /*4ff0*/  @!P0 STG.E.U8 desc[UR20][R18.64+0x20], R67 ;  /* 0x0000204312008986 */ /* 0x000fe2000c101114 */
[----:B-1----:R-:W-:Y:S02]  /*5000*/  F2FP.SATFINITE.E5M2.F32.PACK_AB_MERGE_C R25, RZ, R64, RZ ;  /* 0x00000040ff19723e */ /* 0x002fe400048060ff */
[C---:B------:R-:W-:Y:S01]  /*5010*/  ISETP.LT.OR P1, PT, R6.reuse, 0x9, !P1 ;  /* 0x000000090600780c */ /* 0x040fe20004f21670 */
[----:B------:R0:W-:Y:S01]  /*5020*/  @!P3 STG.E.U8 desc[UR20][R18.64+0x21], R5 ;  /* 0x000021051200b986 */ /* 0x0001e2000c101114 */
[----:B------:R-:W-:-:S02]  /*5030*/  ISETP.LT.OR P2, PT, R6, 0x9, !P2 ;  /* 0x000000090600780c */ /* 0x000fc40005741670 */
[C---:B------:R-:W-:Y:S01]  /*5040*/  ISETP.GE.AND P3, PT, R26.reuse, 0x31, PT ;  /* 0x000000311a00780c */ /* 0x040fe20003f66270 */
[----:B------:R-:W-:Y:S01]  /*5050*/  @!P6 STG.E.U8 desc[UR20][R16.64+0x28], R65 ;  /* 0x000028411000e986 */ /* 0x000fe2000c101114 */
[----:B------:R-:W-:Y:S02]  /*5060*/  ISETP.GE.AND P0, PT, R26, 0x32, PT ;  /* 0x000000321a00780c */ /* 0x000fe40003f06270 */
[----:B------:R-:W-:Y:S01]  /*5070*/  F2FP.SATFINITE.E5M2.F32.PACK_AB_MERGE_C R63, RZ, R63, RZ ;  /* 0x0000003fff3f723e */ /* 0x000fe200048060ff */
[----:B------:R1:W-:Y:S01]  /*5080*/  @!P5 STG.E.U8 desc[UR20][R16.64+0x29], R25 ;  /* 0x000029191000d986 */ /* 0x0003e2000c101114 */
[C---:B------:R-:W-:Y:S02]  /*5090*/  ISETP.LT.OR P5, PT, R6.reuse, 0x1, !P3 ;  /* 0x000000010600780c */ /* 0x040fe40005fa1670 */
[----:B------:R-:W-:Y:S02]  /*50a0*/  ISETP.LT.OR P6, PT, R6, 0x1, !P0 ;  /* 0x000000010600780c */ /* 0x000fe400047c1670 */
[----:B0-----:R-:W-:Y:S01]  /*50b0*/  F2FP.SATFINITE.E5M2.F32.PACK_AB_MERGE_C R5, RZ, R62, RZ ;  /* 0x0000003eff05723e */ /* 0x001fe200048060ff */
[----:B------:R-:W-:Y:S01]  /*50c0*/  @!P2 STG.E.U8 desc[UR20][R18.64+0x28], R63 ;  /* 0x0000283f1200a986 */ /* 0x000fe2000c101114 */
[----:B------:R-:W-:-:S02]  /*50d0*/  F2FP.SATFINITE.E5M2.F32.PACK_AB_MERGE_C R61, RZ, R61, RZ ;  /* 0x0000003dff3d723e */ /* 0x000fc400048060ff */
[----:B------:R-:W-:Y:S01]  /*50e0*/  ISETP.GE.AND P2, PT, R26, 0x3a, PT ;  /* 0x0000003a1a00780c */ /* 0x000fe20003f46270 */
[----:B------:R0:W-:Y:S01]  /*50f0*/  @!P1 STG.E.U8 desc[UR20][R18.64+0x29], R5 ;  /* 0x0000290512009986 */ /* 0x0001e2000c101114 */
[----:B------:R-:W-:Y:S02]  /*5100*/  ISETP.LT.OR P1, PT, R6, 0x9, !P3 ;  /* 0x000000090600780c */ /* 0x000fe40005f21670 */
[----:B-1----:R-:W-:Y:S01]  /*5110*/  F2FP.SATFINITE.E5M2.F32.PACK_AB_MERGE_C R25, RZ, R60, RZ ;  /* 0x0000003cff19723e */ /* 0x002fe200048060ff */
[----:B------:R-:W-:Y:S01]  /*5120*/  @!P5 STG.E.U8 desc[UR20][R16.64+0x30], R61 ;  /* 0x0000303d1000d986 */ /* 0x000fe2000c101114 */
[----:B------:R-:W-:Y:S02]  /*5130*/  ISETP.GE.AND P3, PT, R26, 0x39, PT ;  /* 0x000000391a00780c */ /* 0x000fe40003f66270 */
[C---:B------:R-:W-:Y:S01]  /*5140*/  ISETP.LT.OR P0, PT, R6.reuse, 0x9, !P0 ;  /* 0x000000090600780c */ /* 0x040fe20004701670 */
[----:B------:R1:W-:Y:S01]  /*5150*/  @!P6 STG.E.U8 desc[UR20][R16.64+0x31], R25 ;  /* 0x000031191000e986 */ /* 0x0003e2000c101114 */
[----:B------:R-:W-:-:S02]  /*5160*/  ISETP.LT.OR P5, PT, R6, 0x1, !P3 ;  /* 0x000000010600780c */ /* 0x000fc40005fa1670 */
[C---:B------:R-:W-:Y:S02]  /*5170*/  ISETP.LT.OR P6, PT, R6.reuse, 0x1, !P2 ;  /* 0x000000010600780c */ /* 0x040fe400057c1670 */
[C---:B------:R-:W-:Y:S02]  /*5180*/  ISETP.LT.OR P3, PT, R6.reuse, 0x9, !P3 ;  /* 0x000000090600780c */ /* 0x040fe40005f61670 */
[----:B------:R-:W-:Y:S02]  /*5190*/  ISETP.LT.OR P2, PT, R6, 0x9, !P2 ;  /* 0x000000090600780c */ /* 0x000fe40005741670 */
[----:B------:R-:W-:Y:S02]  /*51a0*/  F2FP.SATFINITE.E5M2.F32.PACK_AB_MERGE_C R59, RZ, R59, RZ ;  /* 0x0000003bff3b723e */ /* 0x000fe400048060ff */
[----:B0-----:R-:W-:Y:S02]  /*51b0*/  F2FP.SATFINITE.E5M2.F32.PACK_AB_MERGE_C R5, RZ, R58, RZ ;  /* 0x0000003aff05723e */ /* 0x001fe400048060ff */
[----:B------:R-:W-:Y:S01]  /*51c0*/  F2FP.SATFINITE.E5M2.F32.PACK_AB_MERGE_C R57, RZ, R57, RZ ;  /* 0x00000039ff39723e */ /* 0x000fe200048060ff */
[----:B------:R0:W-:Y:S01]  /*51d0*/  @!P1 STG.E.U8 desc[UR20][R18.64+0x30], R59 ;  /* 0x0000303b12009986 */ /* 0x0001e2000c101114 */
[----:B-1----:R-:W-:-:S02]  /*51e0*/  F2FP.SATFINITE.E5M2.F32.PACK_AB_MERGE_C R25, RZ, R56, RZ ;  /* 0x00000038ff19723e */ /* 0x002fc400048060ff */
[----:B------:R-:W-:Y:S01]  /*51f0*/  F2FP.SATFINITE.E5M2.F32.PACK_AB_MERGE_C R23, RZ, R23, RZ ;  /* 0x00000017ff17723e */ /* 0x000fe200048060ff */
[----:B------:R0:W-:Y:S01]  /*5200*/  @!P0 STG.E.U8 desc[UR20][R18.64+0x31], R5 ;  /* 0x0000310512008986 */ /* 0x0001e2000c101114 */
[----:B------:R-:W-:-:S03]  /*5210*/  F2FP.SATFINITE.E5M2.F32.PACK_AB_MERGE_C R27, RZ, R22, RZ ;  /* 0x00000016ff1b723e */ /* 0x000fc600048060ff */
[----:B------:R0:W-:Y:S04]  /*5220*/  @!P5 STG.E.U8 desc[UR20][R16.64+0x38], R57 ;  /* 0x000038391000d986 */ /* 0x0001e8000c101114 */
[----:B------:R0:W-:Y:S04]  /*5230*/  @!P6 STG.E.U8 desc[UR20][R16.64+0x39], R25 ;  /* 0x000039191000e986 */ /* 0x0001e8000c101114 */
[----:B------:R0:W-:Y:S04]  /*5240*/  @!P3 STG.E.U8 desc[UR20][R18.64+0x38], R23 ;  /* 0x000038171200b986 */ /* 0x0001e8000c101114 */
[----:B------:R0:W-:Y:S02]  /*5250*/  @!P2 STG.E.U8 desc[UR20][R18.64+0x39], R27 ;  /* 0x0000391b1200a986 */ /* 0x0001e4000c101114 */
.L_x_105:
[----:B------:R-:W-:Y:S05]  /*5260*/  BSYNC B0 ;  /* 0x0000000000007941 */ /* 0x000fea0003800000 */
.L_x_39:
[C---:B------:R-:W-:Y:S01]  /*5270*/  LEA R2, P0, R8.reuse, R2, 0x1 ;  /* 0x0000000208027211 */ /* 0x040fe200078008ff */
[----:B------:R-:W-:Y:S01]  /*5280*/  ULDC.64 UR6, c[0x0][0x650] ;  /* 0x0001940000067ab9 */ /* 0x000fe20000000a00 */
[----:B-----5:R-:W-:Y:S01]  /*5290*/  IMAD.U32 R4, RZ, RZ, UR12 ;  /* 0x0000000cff047e24 */ /* 0x020fe2000f8e00ff */
[----:B0-----:R-:W-:Y:S01]  /*52a0*/  PRMT R16, RZ, 0x7610, R16 ;  /* 0x00007610ff107816 */ /* 0x001fe20000000010 */
[----:B------:R-:W-:Y:S01]  /*52b0*/  IMAD.MOV.U32 R6, RZ, RZ, -0x1 ;  /* 0xffffffffff067424 */ /* 0x000fe200078e00ff */
[----:B------:R-:W-:Y:S01]  /*52c0*/  LEA.HI.X R3, R8, R3, R0, 0x1, P0 ;  /* 0x0000000308037211 */ /* 0x000fe200000f0c00 */
[----:B------:R0:W-:Y:S01]  /*52d0*/  SYNCS.ARRIVE.TRANS64.A1T0 RZ, [R4+UR23], RZ ;  /* 0x000000ff04ff79a7 */ /* 0x0001e20008100017 */
[----:B------:R-:W-:Y:S01]  /*52e0*/  ISETP.GE.U32.AND P0, PT, R2, UR6, PT ;  /* 0x0000000602007c0c */ /* 0x000fe2000bf06070 */
[----:B------:R-:W-:-:S03]  /*52f0*/  IMAD.MOV.U32 R5, RZ, RZ, -0x1 ;  /* 0xffffffffff057424 */ /* 0x000fc600078e00ff */
[----:B------:R-:W-:Y:S01]  /*5300*/  ISETP.GE.U32.AND.EX P0, PT, R3, UR7, PT, P0 ;  /* 0x0000000703007c0c */ /* 0x000fe2000bf06100 */
[----:B0-----:R-:W-:-:S12]  /*5310*/  IMAD.MOV.U32 R4, RZ, RZ, -0x1 ;  /* 0xffffffffff047424 */ /* 0x001fd800078e00ff */
[----:B------:R-:W-:Y:S05]  /*5320*/  @P0 BRA `(.L_x_106) ;  /* 0x0000000400600947 */ /* 0x000fea0003800000 */
[----:B------:R-:W0:Y:S01]  /*5330*/  S2R R28, SR_CTAID.X ;  /* 0x00000000001c7919 */ /* 0x000e220000002500 */
[----:B------:R-:W5:Y:S01]  /*5340*/  LDC.64 R22, c[0x0][0x628] ;  /* 0x00018a00ff167b82 */ /* 0x000f620000000a00 */
[----:B------:R-:W-:Y:S01]  /*5350*/  ULDC UR6, c[0x0][0x150] ;  /* 0x0000540000067ab9 */ /* 0x000fe20000000800 */
[----:B-1----:R-:W-:Y:S01]  /*5360*/  IMAD.MOV.U32 R18, RZ, RZ, R2 ;  /* 0x000000ffff127224 */ /* 0x002fe200078e0002 */
[----:B------:R-:W1:Y:S01]  /*5370*/  S2R R30, SR_CTAID.Y ;  /* 0x00000000001e7919 */ /* 0x000e620000002600 */
[----:B------:R-:W-:-:S04]  /*5380*/  IMAD.MOV.U32 R19, RZ, RZ, R3 ;  /* 0x000000ffff137224 */ /* 0x000fc800078e0003 */
[----:B------:R-:W1:Y:S08]  /*5390*/  LDC R31, c[0x0][0x144] ;  /* 0x00005100ff1f7b82 */ /* 0x000e700000000800 */
[----:B------:R-:W1:Y:S08]  /*53a0*/  LDC R6, c[0x0][0x630] ;  /* 0x00018c00ff067b82 */ /* 0x000e700000000800 */
[----:B------:R-:W1:Y:S01]  /*53b0*/  LDC.64 R26, c[0x0][0x620] ;  /* 0x00018800ff1a7b82 */ /* 0x000e620000000a00 */
[----:B-----5:R-:W-:-:S04]  /*53c0*/  ISETP.NE.U32.AND P0, PT, R22, RZ, PT ;  /* 0x000000ff1600720c */ /* 0x020fc80003f05070 */
[----:B------:R-:W-:Y:S02]  /*53d0*/  ISETP.NE.AND.EX P0, PT, R23, RZ, PT, P0 ;  /* 0x000000ff1700720c */ /* 0x000fe40003f05300 */
[----:B0-----:R-:W-:-:S05]  /*53e0*/  I2FP.F32.U32 R4, R28 ;  /* 0x0000001c00047245 */ /* 0x001fca0000201000 */
[----:B------:R-:W-:-:S04]  /*53f0*/  FMUL R4, R4, UR6 ;  /* 0x0000000604047c20 */ /* 0x000fc80008400000 */
[----:B------:R0:W0:Y:S02]  /*5400*/  F2I.U32.TRUNC.NTZ R29, R4 ;  /* 0x00000004001d7305 */ /* 0x000024000020f000 */
[----:B------:R-:W-:Y:S05]  /*5410*/  @!P0 BRA `(.L_x_107) ;  /* 0x0000000000288947 */ /* 0x000fea0003800000 */
[----:B------:R-:W5:Y:S02]  /*5420*/  LDC R5, c[0x0][0x634] ;  /* 0x00018d00ff057b82 */ /* 0x000f640000000800 */
[----:B-----5:R-:W-:-:S05]  /*5430*/  IADD3 R19, P0, R2, R5, RZ ;  /* 0x0000000502137210 */ /* 0x020fca0007f1e0ff */
[----:B--234-:R-:W-:-:S04]  /*5440*/  IMAD.X R25, RZ, RZ, R3, P0 ;  /* 0x000000ffff197224 */ /* 0x01cfc800000e0603 */
[----:B0-----:R-:W-:-:S04]  /*5450*/  IMAD.WIDE.U32 R4, R25, R22, RZ ;  /* 0x0000001619047225 */ /* 0x001fc800078e00ff */
[----:B------:R-:W-:-:S04]  /*5460*/  IMAD.WIDE.U32 R16, P0, R19, R23, R4 ;  /* 0x0000001713107225 */ /* 0x000fc80007800004 */
[----:B------:R-:W-:-:S04]  /*5470*/  IMAD.WIDE.U32 R4, R19, R22, RZ ;  /* 0x0000001613047225 */ /* 0x000fc800078e00ff */
[----:B------:R-:W-:Y:S01]  /*5480*/  IMAD.X R19, RZ, RZ, RZ, P0 ;  /* 0x000000ffff137224 */ /* 0x000fe200000e06ff */
[----:B------:R-:W-:Y:S01]  /*5490*/  IADD3 RZ, P0, R5, R16, RZ ;  /* 0x0000001005ff7210 */ /* 0x000fe20007f1e0ff */
[----:B------:R-:W-:-:S04]  /*54a0*/  IMAD.MOV.U32 R18, RZ, RZ, R17 ;  /* 0x000000ffff127224 */ /* 0x000fc800078e0011 */
[----:B------:R-:W-:-:S08]  /*54b0*/  IMAD.WIDE.U32.X R18, R25, R23, R18, P0 ;  /* 0x0000001719127225 */ /* 0x000fd000000e0412 */
.L_x_107:
[-CC-:B-1234-:R-:W-:Y:S01]  /*54c0*/  SHF.R.U64 R24, R18, R6.reuse, R19.reuse ;  /* 0x0000000612187219 */ /* 0x19efe20000001213 */
[----:B------:R-:W1:Y:S01]  /*54d0*/  LDC.64 R34, c[0x0][0x640] ;  /* 0x00019000ff227b82 */ /* 0x000e620000000a00 */
[----:B0-----:R-:W-:Y:S01]  /*54e0*/  SHF.R.U32.HI R4, RZ, R6, R19 ;  /* 0x00000006ff047219 */ /* 0x001fe20000011613 */
[----:B------:R-:W-:Y:S01]  /*54f0*/  IMAD.MOV R29, RZ, RZ, -R29 ;  /* 0x000000ffff1d7224 */ /* 0x000fe200078e0a1d */
[----:B------:R-:W-:Y:S01]  /*5500*/  IADD3 R17, P0, RZ, -R24, RZ ;  /* 0x80000018ff117210 */ /* 0x000fe20007f1e0ff */
[----:B------:R-:W-:Y:S01]  /*5510*/  ULDC UR6, c[0x0][0x154] ;  /* 0x0000550000067ab9 */ /* 0x000fe20000000800 */
[----:B------:R-:W-:Y:S02]  /*5520*/  IMAD.MOV.U32 R19, RZ, RZ, 0x1 ;  /* 0x00000001ff137424 */ /* 0x000fe400078e00ff */
[----:B------:R-:W-:Y:S01]  /*5530*/  IMAD R29, R31, R29, R28 ;  /* 0x0000001d1f1d7224 */ /* 0x000fe200078e021c */
[----:B------:R-:W0:Y:S01]  /*5540*/  LDC R16, c[0x0][0x618] ;  /* 0x00018600ff107b82 */ /* 0x000e220000000800 */
[----:B------:R-:W-:-:S04]  /*5550*/  IMAD.X R5, RZ, RZ, ~R4, P0 ;  /* 0x000000ffff057224 */ /* 0x000fc800000e0e04 */
[-C--:B------:R-:W-:Y:S02]  /*5560*/  IMAD R6, R5, R26.reuse, RZ ;  /* 0x0000001a05067224 */ /* 0x080fe400078e02ff */
[C---:B------:R-:W-:Y:S01]  /*5570*/  IMAD.WIDE.U32 R4, R17.reuse, R26, R2 ;  /* 0x0000001a11047225 */ /* 0x040fe200078e0002 */
[----:B------:R-:W2:Y:S03]  /*5580*/  LDC R18, c[0x0][0x608] ;  /* 0x00018200ff127b82 */ /* 0x000ea60000000800 */
[----:B------:R-:W-:Y:S01]  /*5590*/  IMAD R17, R17, R27, R6 ;  /* 0x0000001b11117224 */ /* 0x000fe200078e0206 */
[----:B------:R-:W-:-:S03]  /*55a0*/  I2FP.F32.U32 R6, R30 ;  /* 0x0000001e00067245 */ /* 0x000fc60000201000 */
[----:B------:R-:W-:Y:S01]  /*55b0*/  IMAD.IADD R5, R5, 0x1, R17 ;  /* 0x0000000105057824 */ /* 0x000fe200078e0211 */
[----:B------:R-:W3:Y:S01]  /*55c0*/  LDC R32, c[0x0][0x658] ;  /* 0x00019600ff207b82 */ /* 0x000ee20000000800 */
[----:B-1----:R-:W-:Y:S01]  /*55d0*/  ISETP.NE.U32.AND P0, PT, R34, RZ, PT ;  /* 0x000000ff2200720c */ /* 0x002fe20003f05070 */
[----:B------:R-:W-:-:S03]  /*55e0*/  IMAD.MOV.U32 R17, RZ, RZ, -0x1 ;  /* 0xffffffffff117424 */ /* 0x000fc600078e00ff */
[----:B------:R-:W-:-:S03]  /*55f0*/  ISETP.NE.AND.EX P0, PT, R35, RZ, PT, P0 ;  /* 0x000000ff2300720c */ /* 0x000fc60003f05300 */
[----:B------:R-:W1:Y:S01]  /*5600*/  LDC R27, c[0x0][0x148] ;  /* 0x00005200ff1b7b82 */ /* 0x000e620000000800 */
[-CC-:B0-----:R-:W-:Y:S02]  /*5610*/  SHF.R.U64 R22, R4, R16.reuse, R5.reuse ;  /* 0x0000001004167219 */ /* 0x181fe40000001205 */
[----:B------:R-:W-:Y:S01]  /*5620*/  SHF.R.U32.HI R5, RZ, R16, R5 ;  /* 0x00000010ff057219 */ /* 0x000fe20000011605 */
[----:B------:R-:W-:-:S04]  /*5630*/  FMUL R16, R6, UR6 ;  /* 0x0000000606107c20 */ /* 0x000fc80008400000 */
[----:B------:R-:W0:Y:S01]  /*5640*/  LDC R28, c[0x0][0x600] ;  /* 0x00018000ff1c7b82 */ /* 0x000e220000000800 */
[----:B------:R4:W0:Y:S01]  /*5650*/  F2I.U32.TRUNC.NTZ R25, R16 ;  /* 0x0000001000197305 */ /* 0x000822000020f000 */
[-CC-:B--2---:R-:W-:Y:S02]  /*5660*/  SHF.R.U64 R6, R22, R18.reuse, R5.reuse ;  /* 0x0000001216067219 */ /* 0x184fe40000001205 */
[----:B------:R-:W-:-:S04]  /*5670*/  SHF.R.U32.HI R5, RZ, R18, R5 ;  /* 0x00000012ff057219 */ /* 0x000fc80000011605 */
[----:B------:R-:W2:Y:S01]  /*5680*/  LDC R33, c[0x0][0x648] ;  /* 0x00019200ff217b82 */ /* 0x000ea20000000800 */
[-CC-:B---3--:R-:W-:Y:S02]  /*5690*/  SHF.R.U64 R26, R6, R32.reuse, R5.reuse ;  /* 0x00000020061a7219 */ /* 0x188fe40000001205 */
[-C--:B------:R-:W-:Y:S02]  /*56a0*/  SHF.L.U32 R17, R17, R32.reuse, RZ ;  /* 0x0000002011117219 */ /* 0x080fe400000006ff */
[-C--:B------:R-:W-:Y:S01]  /*56b0*/  SHF.R.U32.HI R5, RZ, R32.reuse, R5 ;  /* 0x00000020ff057219 */ /* 0x080fe20000011605 */
[----:B------:R-:W-:Y:S01]  /*56c0*/  IMAD.MOV.U32 R4, RZ, RZ, R26 ;  /* 0x000000ffff047224 */ /* 0x000fe200078e001a */
[----:B------:R-:W-:Y:S01]  /*56d0*/  SHF.L.U32 R32, R19, R32, RZ ;  /* 0x0000002013207219 */ /* 0x000fe200000006ff */
[----:B------:R-:W3:Y:S01]  /*56e0*/  LDC R36, c[0x0][0x638] ;  /* 0x00018e00ff247b82 */ /* 0x000ee20000000800 */
[----:B------:R-:W-:-:S07]  /*56f0*/  LOP3.LUT R31, RZ, R17, RZ, 0x33, !PT ;  /* 0x00000011ff1f7212 */ /* 0x000fce00078e33ff */
[----:B------:R-:W0:Y:S01]  /*5700*/  LDC R37, c[0x0][0x610] ;  /* 0x00018400ff257b82 */ /* 0x000e220000000800 */
[----:B----4-:R-:W-:Y:S05]  /*5710*/  @!P0 BRA `(.L_x_108) ;  /* 0x0000000000288947 */ /* 0x010fea0003800000 */
[----:B------:R-:W4:Y:S02]  /*5720*/  LDC R19, c[0x0][0x64c] ;  /* 0x00019300ff137b82 */ /* 0x000f240000000800 */
[----:B----4-:R-:W-:-:S05]  /*5730*/  IADD3 R19, P0, R26, R19, RZ ;  /* 0x000000131a137210 */ /* 0x010fca0007f1e0ff */
        /* <DEDUP_REMOVED lines=8> */
.L_x_108:
[----:B--2---:R-:W-:Y:S01]  /*57c0*/  SHF.R.U64 R4, R4, R33, R5 ;  /* 0x0000002104047219 */ /* 0x004fe20000001205 */
[----:B0-----:R-:W-:Y:S01]  /*57d0*/  VIADD R19, R28, 0xffffffff ;  /* 0xffffffff1c137836 */ /* 0x001fe20000000000 */
[----:B------:R-:W-:Y:S01]  /*57e0*/  LOP3.LUT R17, R6, R31, RZ, 0xc0, !PT ;  /* 0x0000001f06117212 */ /* 0x000fe200078ec0ff */
[----:B------:R-:W-:Y:S02]  /*57f0*/  IMAD.MOV R25, RZ, RZ, -R25 ;  /* 0x000000ffff197224 */ /* 0x000fe400078e0a19 */
[----:B------:R-:W-:Y:S02]  /*5800*/  IMAD.MOV R5, RZ, RZ, -R4 ;  /* 0x000000ffff057224 */ /* 0x000fe400078e0a04 */
[----:B------:R-:W-:Y:S01]  /*5810*/  IMAD R6, R32, R4, R17 ;  /* 0x0000000420067224 */ /* 0x000fe200078e0211 */
[----:B------:R-:W-:Y:S01]  /*5820*/  LOP3.LUT R17, R22, R19, RZ, 0xc0, !PT ;  /* 0x0000001316117212 */ /* 0x000fe200078ec0ff */
[----:B-1----:R-:W-:Y:S02]  /*5830*/  @P4 IMAD R29, R27, R25, R30 ;  /* 0x000000191b1d4224 */ /* 0x002fe400078e021e */
[----:B---3--:R-:W-:-:S02]  /*5840*/  IMAD R4, R5, R36, R26 ;  /* 0x0000002405047224 */ /* 0x008fc400078e021a */
[----:B------:R-:W-:Y:S02]  /*5850*/  IMAD R6, R6, R37, R29 ;  /* 0x0000002506067224 */ /* 0x000fe400078e021d */
[----:B------:R-:W-:Y:S02]  /*5860*/  IMAD R5, R4, R28, R17 ;  /* 0x0000001c04057224 */ /* 0x000fe400078e0211 */
[----:B------:R-:W-:-:S03]  /*5870*/  IMAD.MOV.U32 R16, RZ, RZ, 0x1 ;  /* 0x00000001ff107424 */ /* 0x000fc600078e00ff */
[----:B------:R-:W-:Y:S02]  /*5880*/  SEL R4, R5, R6, !P4 ;  /* 0x0000000605047207 */ /* 0x000fe40006000000 */
[----:B------:R-:W-:Y:S01]  /*5890*/  SEL R6, R6, R5, !P4 ;  /* 0x0000000506067207 */ /* 0x000fe20006000000 */
[----:B------:R-:W-:-:S07]  /*58a0*/  IMAD.MOV.U32 R5, RZ, RZ, R24 ;  /* 0x000000ffff057224 */ /* 0x000fce00078e0018 */
.L_x_106:
[----:B------:R-:W-:Y:S02]  /*58b0*/  LOP3.LUT P0, RZ, R16, 0xff, RZ, 0xc0, !PT ;  /* 0x000000ff10ff7812 */ /* 0x000fe4000780c0ff */
[----:B------:R-:W-:-:S11]  /*58c0*/  LOP3.LUT R87, R87, 0x1, RZ, 0x3c, !PT ;  /* 0x0000000157577812 */ /* 0x000fd600078e3cff */
[----:B------:R-:W-:Y:S05]  /*58d0*/  @P0 BRA `(.L_x_109) ;  /* 0xffffffbc00780947 */ /* 0x000fea000383ffff */
[----:B------:R-:W-:Y:S05]  /*58e0*/  EXIT ;  /* 0x000000000000794d */ /* 0x000fea0003800000 */
.L_x_17:
[----:B------:R-:W-:-:S08]  /*58f0*/  ISETP.NE.AND P0, PT, R18, RZ, PT ;  /* 0x000000ff1200720c */ /* 0x000fd00003f05270 */
[----:B--23-5:R-:W0:-:S00]  /*5900*/  USETMAXREG.DEALLOC.CTAPOOL 0x28 ;  /* 0x00000028000079c8 */ /* 0x02ce0000080e0500 */
[----:B------:R-:W-:Y:S05]  /*5910*/  @P0 EXIT ;  /* 0x000000000000094d */ /* 0x000fea0003800000 */
[----:B0-----:R-:W-:Y:S01]  /*5920*/  LOP3.LUT P0, RZ, R20, 0xff, RZ, 0xc0, !PT ;  /* 0x000000ff14ff7812 */ /* 0x001fe2000780c0ff */
[----:B------:R-:W-:Y:S02]  /*5930*/  IMAD.MOV.U32 R12, RZ, RZ, 0x1 ;  /* 0x00000001ff0c7424 */ /* 0x000fe400078e00ff */
[----:B------:R-:W-:-:S10]  /*5940*/  IMAD.MOV.U32 R15, RZ, RZ, RZ ;  /* 0x000000ffff0f7224 */ /* 0x000fd400078e00ff */
[----:B------:R-:W-:Y:S05]  /*5950*/  @!P0 BRA `(.L_x_110) ;  /* 0x0000000c005c8947 */ /* 0x000fea0003800000 */
[----:B------:R-:W0:Y:S01]  /*5960*/  S2UR UR9, SR_CgaCtaId ;  /* 0x00000000000979c3 */ /* 0x000e220000008800 */
[----:B------:R-:W-:Y:S01]  /*5970*/  UMOV UR11, 0x1 ;  /* 0x00000001000b7882 */ /* 0x000fe20000000000 */
[----:B------:R-:W-:Y:S01]  /*5980*/  LOP3.LUT P0, RZ, R11, 0x1f, RZ, 0xc0, !PT ;  /* 0x0000001f0bff7812 */ /* 0x000fe2000780c0ff */
[----:B------:R-:W-:Y:S01]  /*5990*/  ULDC UR5, c[0x0][0x658] ;  /* 0x0001960000057ab9 */ /* 0x000fe20000000800 */
[----:B------:R-:W-:Y:S01]  /*59a0*/  UMOV UR7, 0xffffffff ;  /* 0xffffffff00077882 */ /* 0x000fe20000000000 */
[----:B------:R-:W-:Y:S01]  /*59b0*/  BSSY B0, `(.L_x_110) ;  /* 0x00000d1000007945 */ /* 0x000fe20003800000 */
[----:B------:R-:W-:Y:S01]  /*59c0*/  USHF.L.U32 UR7, UR7, UR5, URZ ;  /* 0x0000000507077299 */ /* 0x000fe2000800063f */
[C---:B------:R-:W-:Y:S01]  /*59d0*/  ISETP.NE.AND P2, PT, R10.reuse, RZ, PT ;  /* 0x000000ff0a00720c */ /* 0x040fe20003f45270 */
[----:B------:R-:W-:Y:S01]  /*59e0*/  IMAD.MOV.U32 R14, RZ, RZ, 0x1 ;  /* 0x00000001ff0e7424 */ /* 0x000fe200078e00ff */
[----:B------:R-:W-:Y:S01]  /*59f0*/  ISETP.NE.OR P0, PT, R10, RZ, !P0 ;  /* 0x000000ff0a00720c */ /* 0x000fe20004705670 */
[----:B------:R-:W-:Y:S01]  /*5a00*/  IMAD.MOV.U32 R12, RZ, RZ, 0x1 ;  /* 0x00000001ff0c7424 */ /* 0x000fe200078e00ff */
[----:B------:R-:W-:Y:S01]  /*5a10*/  LOP3.LUT R13, R7, 0x2, RZ, 0xfc, !PT ;  /* 0x00000002070d7812 */ /* 0x000fe200078efcff */
[----:B------:R-:W-:Y:S01]  /*5a20*/  IMAD.MOV.U32 R15, RZ, RZ, RZ ;  /* 0x000000ffff0f7224 */ /* 0x000fe200078e00ff */
[----:B------:R-:W-:Y:S01]  /*5a30*/  ULDC UR4, c[0x0][0x600] ;  /* 0x0001800000047ab9 */ /* 0x000fe20000000800 */
[----:B------:R-:W-:Y:S01]  /*5a40*/  UMOV UR18, 0x5 ;  /* 0x0000000500127882 */ /* 0x000fe20000000000 */
[----:B------:R-:W-:-:S02]  /*5a50*/  UIADD3 UR25, UR13, 0x1, URZ ;  /* 0x000000010d197890 */ /* 0x000fc4000fffe03f */
[----:B------:R-:W-:Y:S02]  /*5a60*/  UIADD3 UR4, UR4, -0x1, URZ ;  /* 0xffffffff04047890 */ /* 0x000fe4000fffe03f */
[----:B------:R-:W-:Y:S02]  /*5a70*/  USHF.L.U32 UR5, UR11, UR5, URZ ;  /* 0x000000050b057299 */ /* 0x000fe4000800063f */
[----:B------:R-:W-:Y:S01]  /*5a80*/  ULOP3.LUT UR7, URZ, UR7, URZ, 0x33, !UPT ;  /* 0x000000073f077292 */ /* 0x000fe2000f8e333f */
[----:B------:R-:W-:Y:S01]  /*5a90*/  ULDC.64 UR26, c[0x0][0x198] ;  /* 0x00006600001a7ab9 */ /* 0x000fe20000000a00 */
[----:B0-----:R-:W-:Y:S02]  /*5aa0*/  ULOP3.LUT UR8, UR9, 0x1, URZ, 0xc0, !UPT ;  /* 0x0000000109087892 */ /* 0x001fe4000f8ec03f */
[----:B------:R-:W-:Y:S02]  /*5ab0*/  USHF.R.U32.HI UR28, URZ, 0x1, UR9 ;  /* 0x000000013f1c7899 */ /* 0x000fe40008011609 */
[----:B------:R-:W-:-:S02]  /*5ac0*/  USHF.L.U32 UR6, UR9, 0x5, URZ ;  /* 0x0000000509067899 */ /* 0x000fc4000800063f */
[----:B------:R-:W-:Y:S02]  /*5ad0*/  USHF.L.U32 UR29, UR9, 0xc, URZ ;  /* 0x0000000c091d7899 */ /* 0x000fe4000800063f */
[----:B------:R-:W-:Y:S02]  /*5ae0*/  ULOP3.LUT UR9, UR9, 0xfffffffe, URZ, 0xc0, !UPT ;  /* 0xfffffffe09097892 */ /* 0x000fe4000f8ec03f */
[----:B------:R-:W-:Y:S02]  /*5af0*/  UISETP.GT.U32.AND UP0, UPT, UR8, 0xffff, UPT ;  /* 0x0000ffff0800788c */ /* 0x000fe4000bf04070 */
[----:B------:R-:W-:Y:S02]  /*5b00*/  USHF.L.U32 UR10, UR11, UR9, URZ ;  /* 0x000000090b0a7299 */ /* 0x000fe4000800063f */
[----:B------:R-:W-:Y:S02]  /*5b10*/  ULOP3.LUT UR9, UR9, 0x1, URZ, 0xfc, !UPT ;  /* 0x0000000109097892 */ /* 0x000fe4000f8efc3f */
[----:B------:R-:W-:-:S02]  /*5b20*/  USEL UR8, UR8, 0xffff, !UP0 ;  /* 0x0000ffff08087887 */ /* 0x000fc4000c000000 */
[----:B------:R-:W-:Y:S02]  /*5b30*/  USHF.L.U32 UR9, UR11, UR9, URZ ;  /* 0x000000090b097299 */ /* 0x000fe4000800063f */
[----:B------:R-:W-:Y:S02]  /*5b40*/  ULOP3.LUT UR8, UR8, 0xffff, URZ, 0xc0, !UPT ;  /* 0x0000ffff08087892 */ /* 0x000fe4000f8ec03f */
[----:B------:R-:W-:Y:S02]  /*5b50*/  ULOP3.LUT UR6, UR6, 0x20, URZ, 0xc0, !UPT ;  /* 0x0000002006067892 */ /* 0x000fe4000f8ec03f */
[----:B------:R-:W-:Y:S02]  /*5b60*/  ULOP3.LUT UR19, UR10, UR9, URZ, 0xfc, !UPT ;  /* 0x000000090a137292 */ /* 0x000fe4000f8efc3f */
[----:B------:R-:W-:-:S12]  /*5b70*/  USHF.L.U32 UR18, UR18, UR8, URZ ;  /* 0x0000000812127299 */ /* 0x000fd8000800063f */
.L_x_122:
[----:B------:R-:W-:-:S03]  /*5b80*/  UMOV UR8, 0xffffffff ;  /* 0xffffffff00087882 */ /* 0x000fc60000000000 */
[----:B------:R-:W-:Y:S05]  /*5b90*/  BRA.DIV UR8, `(.L_x_111) ;  /* 0x0000001208107947 */ /* 0x000fea000b800000 */
[----:B------:R-:W-:-:S13]  /*5ba0*/  ELECT P1, URZ, PT ;  /* 0x00000000003f782f */ /* 0x000fda0003820000 */
.L_x_136:
[----:B------:R-:W0:Y:S01]  /*5bb0*/  LDC R10, c[0x0][0x28c] ;  /* 0x0000a300ff0a7b82 */ /* 0x000e220000000800 */
[----:B------:R-:W-:Y:S01]  /*5bc0*/  BSSY B1, `(.L_x_112) ;  /* 0x000003c000017945 */ /* 0x000fe20003800000 */
[----:B0-----:R-:W-:-:S13]  /*5bd0*/  ISETP.LT.OR P1, PT, R10, 0x1, !P1 ;  /* 0x000000010a00780c */ /* 0x001fda0004f21670 */
[----:B------:R-:W-:Y:S05]  /*5be0*/  @P1 BRA `(.L_x_113) ;  /* 0x0000000000e41947 */ /* 0x000fea0003800000 */
[----:B------:R-:W-:Y:S01]  /*5bf0*/  LEA R10, R6, UR28, 0x1 ;  /* 0x0000001c060a7c11 */ /* 0x000fe2000f8e08ff */
[----:B------:R-:W-:Y:S01]  /*5c00*/  IMAD.MOV.U32 R18, RZ, RZ, RZ ;  /* 0x000000ffff127224 */ /* 0x000fe200078e00ff */
[----:B------:R-:W-:Y:S01]  /*5c10*/  LEA R16, R4, UR6, 0x6 ;  /* 0x0000000604107c11 */ /* 0x000fe2000f8e30ff */
[----:B------:R-:W-:Y:S02]  /*5c20*/  IMAD.U32 R20, RZ, RZ, UR25 ;  /* 0x00000019ff147e24 */ /* 0x000fe4000f8e00ff */
[----:B------:R-:W-:Y:S02]  /*5c30*/  IMAD.MOV.U32 R4, RZ, RZ, R12 ;  /* 0x000000ffff047224 */ /* 0x000fe400078e000c */
[----:B------:R-:W-:Y:S02]  /*5c40*/  IMAD.MOV.U32 R6, RZ, RZ, R15 ;  /* 0x000000ffff067224 */ /* 0x000fe400078e000f */
[----:B------:R-:W-:-:S07]  /*5c50*/  IMAD.SHL.U32 R17, R10, 0x20, RZ ;  /* 0x000000200a117824 */ /* 0x000fce00078e00ff */
.L_x_117:
[----:B------:R-:W0:Y:S01]  /*5c60*/  S2R R11, SR_CgaCtaId ;  /* 0x00000000000b7919 */ /* 0x000e220000008800 */
[----:B------:R-:W-:-:S04]  /*5c70*/  MOV R10, 0x400 ;  /* 0x00000400000a7802 */ /* 0x000fc80000000f00 */
[----:B0-----:R-:W-:Y:S02]  /*5c80*/  LEA R21, R11, R10, 0x18 ;  /* 0x0000000a0b157211 */ /* 0x001fe400078ec0ff */
[----:B------:R-:W-:Y:S01]  /*5c90*/  SHF.L.U32 R10, R4, 0x1f, RZ ;  /* 0x0000001f040a7819 */ /* 0x000fe200000006ff */
[----:B------:R-:W0:Y:S02]  /*5ca0*/  @!P2 LDC R11, c[0x0][0x500] ;  /* 0x00014000ff0bab82 */ /* 0x000e240000000800 */
[----:B------:R-:W-:-:S04]  /*5cb0*/  IMAD R19, R6, 0x8, R21 ;  /* 0x0000000806137824 */ /* 0x000fc800078e0215 */
[----:B------:R-:W1:Y:S02]  /*5cc0*/  SYNCS.PHASECHK.TRANS64.TRYWAIT P1, [R19+URZ+0x28], R10 ;  /* 0x0000280a130075a7 */ /* 0x000e64000802017f */
[----:B-1----:R-:W-:Y:S05]  /*5cd0*/  @!P1 BRA `(.L_x_114) ;  /* 0x0000000c00e09947 */ /* 0x002fea0003800000 */
.L_x_137:
[----:B-1----:R-:W-:Y:S01]  /*5ce0*/  PRMT R10, R13, 0x9910, RZ ;  /* 0x000099100d0a7816 */ /* 0x002fe200000000ff */
[----:B0-----:R0:W-:Y:S03]  /*5cf0*/  @!P2 SYNCS.ARRIVE.TRANS64 RZ, [R19+URZ], R11 ;  /* 0x0000000b13ffa9a7 */ /* 0x0011e6000800003f */
[----:B------:R-:W-:-:S13]  /*5d00*/  ISETP.NE.AND P1, PT, R10, 0x2, PT ;  /* 0x000000020a00780c */ /* 0x000fda0003f25270 */
[----:B0-----:R-:W-:Y:S05]  /*5d10*/  @P1 BRA `(.L_x_115) ;  /* 0x0000000000041947 */ /* 0x001fea0003800000 */
[----:B------:R-:W-:Y:S01]  /*5d20*/  BPT.TRAP 0x1 ;  /* 0x000000040000795c */ /* 0x000fe20000300000 */
.L_x_115:
[----:B------:R-:W-:Y:S05]  /*5d30*/  @P0 BRA `(.L_x_116) ;  /* 0x0000000000040947 */ /* 0x000fea0003800000 */
[----:B------:R-:W-:Y:S01]  /*5d40*/  BPT.TRAP 0x1 ;  /* 0x000000040000795c */ /* 0x000fe20000300000 */
.L_x_116:
[----:B------:R-:W-:Y:S01]  /*5d50*/  R2UR UR8, R6 ;  /* 0x00000000060872ca */ /* 0x000fe200000e0000 */
[----:B------:R-:W-:Y:S01]  /*5d60*/  VIADD R20, R20, 0xffffffff ;  /* 0xffffffff14147836 */ /* 0x000fe20000000000 */
[----:B------:R-:W-:Y:S01]  /*5d70*/  R2UR UR22, R21 ;  /* 0x00000000151672ca */ /* 0x000fe200000e0000 */
[----:B------:R-:W-:Y:S01]  /*5d80*/  UIADD3 UR14, UP0, UR26, 0xf0, URZ ;  /* 0x000000f01a0e7890 */ /* 0x000fe2000ff1e03f */
[----:B------:R-:W-:Y:S01]  /*5d90*/  R2UR UR23, R17 ;  /* 0x00000000111772ca */ /* 0x000fe200000e0000 */
[----:B------:R-:W-:Y:S01]  /*5da0*/  UIADD3 UR32, UP1, UR26, 0x1f0, URZ ;  /* 0x000001f01a207890 */ /* 0x000fe2000ff3e03f */
[----:B------:R-:W-:Y:S01]  /*5db0*/  R2UR UR9, R19 ;  /* 0x00000000130972ca */ /* 0x000fe200000e0000 */
[----:B------:R-:W-:Y:S01]  /*5dc0*/  UIADD3.X UR15, URZ, UR27, URZ, UP0, !UPT ;  /* 0x0000001b3f0f7290 */ /* 0x000fe200087fe43f */
[----:B------:R-:W-:Y:S01]  /*5dd0*/  R2UR UR10, R18 ;  /* 0x00000000120a72ca */ /* 0x000fe200000e0000 */
[----:B------:R-:W-:Y:S01]  /*5de0*/  UPRMT UR20, URZ, 0x5410, UR18 ;  /* 0x000054103f147896 */ /* 0x000fe20008000012 */
[----:B------:R-:W-:Y:S01]  /*5df0*/  R2UR UR12, R5 ;  /* 0x00000000050c72ca */ /* 0x000fe200000e0000 */
[----:B------:R-:W-:Y:S01]  /*5e00*/  VIADD R6, R6, 0x1 ;  /* 0x0000000106067836 */ /* 0x000fe20000000000 */
[----:B------:R-:W-:Y:S01]  /*5e10*/  R2UR UR24, R16 ;  /* 0x00000000101872ca */ /* 0x000fe200000e0000 */
[----:B------:R-:W-:Y:S01]  /*5e20*/  USHF.L.U32 UR8, UR8, 0xd, URZ ;  /* 0x0000000d08087899 */ /* 0x000fe2000800063f */
[----:B------:R-:W-:Y:S01]  /*5e30*/  ISETP.GT.AND P3, PT, R20, 0x1, PT ;  /* 0x000000011400780c */ /* 0x000fe20003f64270 */
[----:B------:R-:W-:Y:S01]  /*5e40*/  UPRMT UR30, URZ, 0x5410, UR19 ;  /* 0x000054103f1e7896 */ /* 0x000fe20008000013 */
[----:B------:R-:W-:Y:S01]  /*5e50*/  ISETP.NE.AND P1, PT, R6, 0x5, PT ;  /* 0x000000050600780c */ /* 0x000fe20003f25270 */
[----:B------:R-:W-:Y:S01]  /*5e60*/  ULEA UR11, UR28, UR8, 0xc ;  /* 0x000000081c0b7291 */ /* 0x000fe2000f8e603f */
[----:B------:R-:W-:Y:S01]  /*5e70*/  VIADD R18, R18, 0x80 ;  /* 0x0000008012127836 */ /* 0x000fe20000000000 */
[----:B------:R-:W-:Y:S01]  /*5e80*/  ULOP3.LUT UR8, UR8, 0x1000, UR29, 0xf8, !UPT ;  /* 0x0000100008087892 */ /* 0x000fe2000f8ef81d */
[----:B------:R-:W-:Y:S01]  /*5e90*/  SEL R11, RZ, 0x1, P1 ;  /* 0x00000001ff0b7807 */ /* 0x000fe20000800000 */
[----:B------:R-:W-:Y:S01]  /*5ea0*/  UIADD3 UR21, UR22, 0x180, UR11 ;  /* 0x0000018016157890 */ /* 0x000fe2000fffe00b */
[----:B------:R-:W-:Y:S01]  /*5eb0*/  SEL R6, R6, RZ, P1 ;  /* 0x000000ff06067207 */ /* 0x000fe20000800000 */
[----:B------:R-:W-:Y:S01]  /*5ec0*/  UIADD3 UR22, UR22, 0xa180, UR8 ;  /* 0x0000a18016167890 */ /* 0x000fe2000fffe008 */
[----:B------:R-:W-:Y:S01]  /*5ed0*/  LOP3.LUT R4, R4, R11, RZ, 0x3c, !PT ;  /* 0x0000000b04047212 */ /* 0x000fe200078e3cff */
[----:B------:R-:W-:Y:S01]  /*5ee0*/  UIADD3.X UR33, URZ, UR27, URZ, UP1, !UPT ;  /* 0x0000001b3f217290 */ /* 0x000fe20008ffe43f */
[----:B------:R-:W-:Y:S01]  /*5ef0*/  UMOV UR16, 0x0 ;  /* 0x0000000000107882 */ /* 0x000fe20000000000 */
[----:B------:R-:W-:Y:S01]  /*5f00*/  UMOV UR17, 0x10000000 ;  /* 0x1000000000117882 */ /* 0x000fe20000000000 */
[----:B------:R-:W-:Y:S01]  /*5f10*/  UMOV UR11, UR23 ;  /* 0x00000017000b7c82 */ /* 0x000fe20008000000 */
[----:B------:R-:W-:-:S02]  /*5f20*/  UMOV UR8, UR21 ;  /* 0x0000001500087c82 */ /* 0x000fc40008000000 */
[----:B------:R0:W-:Y:S02]  /*5f30*/  UTMALDG.3D.MULTICAST [UR8], [UR14], UR20, desc[UR16] ;  /* 0x000010080e0073b4 */ /* 0x0001e40008011814 */
[----:B0-----:R-:W-:Y:S01]  /*5f40*/  UMOV UR8, UR22 ;  /* 0x0000001600087c82 */ /* 0x001fe20008000000 */
[----:B------:R-:W-:Y:S02]  /*5f50*/  UMOV UR11, UR24 ;  /* 0x00000018000b7c82 */ /* 0x000fe40008000000 */
[----:B------:R0:W-:Y:S02]  /*5f60*/  UTMALDG.3D.MULTICAST [UR8], [UR32], UR30, desc[UR16] ;  /* 0x00001008200073b4 */ /* 0x0001e4000801181e */
[----:B0-----:R-:W-:Y:S05]  /*5f70*/  @P3 BRA `(.L_x_117) ;  /* 0xfffffffc00383947 */ /* 0x001fea000383ffff */
.L_x_113:
[----:B------:R-:W-:Y:S05]  /*5f80*/  BSYNC B1 ;  /* 0x0000000000017941 */ /* 0x000fea0003800000 */
.L_x_112:
[----:B------:R-:W-:Y:S01]  /*5f90*/  LOP3.LUT P5, RZ, R14, 0xff, RZ, 0xc0, !PT ;  /* 0x000000ff0eff7812 */ /* 0x000fe200078ac0ff */
[----:B------:R-:W-:Y:S01]  /*5fa0*/  VIADD R6, R15, UR13 ;  /* 0x0000000d0f067c36 */ /* 0x000fe20008000000 */
[----:B------:R-:W-:Y:S01]  /*5fb0*/  ULDC.64 UR8, c[0x0][0x650] ;  /* 0x0001940000087ab9 */ /* 0x000fe20000000a00 */
[----:B------:R-:W-:Y:S01]  /*5fc0*/  IMAD.U32 R11, RZ, RZ, UR13 ;  /* 0x0000000dff0b7e24 */ /* 0x000fe2000f8e00ff */
[----:B------:R-:W-:Y:S01]  /*5fd0*/  UISETP.GE.U32.AND UP0, UPT, UR13, 0x5, UPT ;  /* 0x000000050d00788c */ /* 0x000fe2000bf06070 */
[----:B------:R-:W-:Y:S01]  /*5fe0*/  BSSY B1, `(.L_x_118) ;  /* 0x000006b000017945 */ /* 0x000fe20003800000 */
[----:B------:R-:W-:Y:S02]  /*5ff0*/  ISETP.GT.U32.AND P1, PT, R6, 0x4, PT ;  /* 0x000000040600780c */ /* 0x000fe40003f24070 */
[----:B------:R-:W-:Y:S02]  /*6000*/  PRMT R14, RZ, 0x7610, R14 ;  /* 0x00007610ff0e7816 */ /* 0x000fe4000000000e */
[----:B------:R-:W-:-:S02]  /*6010*/  ISETP.LT.U32.AND P1, PT, R11, 0x5, P1 ;  /* 0x000000050b00780c */ /* 0x000fc40000f21070 */
[----:B------:R-:W-:Y:S01]  /*6020*/  PLOP3.LUT P3, PT, PT, PT, UP0, 0x80, 0x0 ;  /* 0x000000000000781c */ /* 0x000fe20003f6f008 */
[----:B------:R-:W0:Y:S01]  /*6030*/  @P5 S2R R5, SR_CgaCtaId ;  /* 0x0000000000055919 */ /* 0x000e220000008800 */
[----:B------:R-:W-:-:S04]  /*6040*/  @P5 MOV R4, 0x400 ;  /* 0x0000040000045802 */ /* 0x000fc80000000f00 */
[----:B0-----:R-:W-:Y:S01]  /*6050*/  @P5 LEA R10, R5, R4, 0x18 ;  /* 0x00000004050a5211 */ /* 0x001fe200078ec0ff */
[----:B------:R-:W-:-:S03]  /*6060*/  IMAD.WIDE.U32 R4, R6, -0x33333333, RZ ;  /* 0xcccccccd06047825 */ /* 0x000fc600078e00ff */
[----:B------:R0:W-:Y:S01]  /*6070*/  @P5 SYNCS.ARRIVE.TRANS64.A1T0 RZ, [R10+URZ+0x88], RZ ;  /* 0x000088ff0aff59a7 */ /* 0x0001e2000810003f */
[----:B------:R-:W-:Y:S01]  /*6080*/  IADD3 R2, P5, R2, R8, RZ ;  /* 0x0000000802027210 */ /* 0x000fe20007fbe0ff */
[----:B------:R-:W-:Y:S01]  /*6090*/  IMAD.MOV.U32 R4, RZ, RZ, -0x1 ;  /* 0xffffffffff047424 */ /* 0x000fe200078e00ff */
[----:B------:R-:W-:Y:S02]  /*60a0*/  SHF.R.U32.HI R11, RZ, 0x2, R5 ;  /* 0x00000002ff0b7819 */ /* 0x000fe40000011605 */
[----:B------:R-:W-:Y:S01]  /*60b0*/  SEL R5, RZ, 0x1, !P1 ;  /* 0x00000001ff057807 */ /* 0x000fe20004800000 */
[----:B------:R-:W-:Y:S01]  /*60c0*/  IMAD.X R3, R3, 0x1, R0, P5 ;  /* 0x0000000103037824 */ /* 0x000fe200028e0600 */
[----:B------:R-:W-:Y:S01]  /*60d0*/  ISETP.GE.U32.AND P1, PT, R2, UR8, PT ;  /* 0x0000000802007c0c */ /* 0x000fe2000bf26070 */
[----:B------:R-:W-:Y:S01]  /*60e0*/  IMAD R15, R11, -0x5, R6 ;  /* 0xfffffffb0b0f7824 */ /* 0x000fe200078e0206 */
[----:B------:R-:W-:Y:S01]  /*60f0*/  LOP3.LUT R12, R12, R5, RZ, 0x3c, !PT ;  /* 0x000000050c0c7212 */ /* 0x000fe200078e3cff */
[----:B------:R-:W-:Y:S01]  /*6100*/  IMAD.MOV.U32 R6, RZ, RZ, -0x1 ;  /* 0xffffffffff067424 */ /* 0x000fe200078e00ff */
[----:B------:R-:W-:Y:S01]  /*6110*/  ISETP.GE.U32.AND.EX P1, PT, R3, UR9, PT, P1 ;  /* 0x0000000903007c0c */ /* 0x000fe2000bf26110 */
[----:B------:R-:W-:Y:S01]  /*6120*/  IMAD.MOV.U32 R5, RZ, RZ, -0x1 ;  /* 0xffffffffff057424 */ /* 0x000fe200078e00ff */
[----:B------:R-:W-:-:S02]  /*6130*/  @P3 LOP3.LUT R12, R12, 0x1, R11, 0x78, !PT ;  /* 0x000000010c0c3812 */ /* 0x000fc400078e780b */
[----:B0-----:R-:W-:-:S09]  /*6140*/  PRMT R10, RZ, 0x7610, R10 ;  /* 0x00007610ff0a7816 */ /* 0x001fd2000000000a */
[----:B------:R-:W-:Y:S05]  /*6150*/  @P1 BRA `(.L_x_119) ;  /* 0x00000004004c1947 */ /* 0x000fea0003800000 */
[----:B------:R-:W0:Y:S01]  /*6160*/  S2R R17, SR_CTAID.X ;  /* 0x0000000000117919 */ /* 0x000e220000002500 */
[----:B------:R-:W-:Y:S01]  /*6170*/  ULDC.64 UR8, c[0x0][0x628] ;  /* 0x00018a0000087ab9 */ /* 0x000fe20000000a00 */
[----:B------:R-:W1:Y:S01]  /*6180*/  LDC R18, c[0x0][0x144] ;  /* 0x00005100ff127b82 */ /* 0x000e620000000800 */
[----:B------:R-:W-:Y:S01]  /*6190*/  ISETP.NE.U32.AND P1, PT, RZ, UR8, PT ;  /* 0x00000008ff007c0c */ /* 0x000fe2000bf25070 */
[----:B------:R-:W2:Y:S01]  /*61a0*/  S2R R6, SR_CTAID.Y ;  /* 0x0000000000067919 */ /* 0x000ea20000002600 */
[----:B------:R-:W-:Y:S01]  /*61b0*/  ULDC UR10, c[0x0][0x150] ;  /* 0x00005400000a7ab9 */ /* 0x000fe20000000800 */
[----:B------:R-:W-:Y:S01]  /*61c0*/  ULDC UR11, c[0x0][0x630] ;  /* 0x00018c00000b7ab9 */ /* 0x000fe20000000800 */
[----:B------:R-:W-:Y:S01]  /*61d0*/  ISETP.NE.AND.EX P1, PT, RZ, UR9, PT, P1 ;  /* 0x00000009ff007c0c */ /* 0x000fe2000bf25310 */
[----:B------:R-:W-:Y:S01]  /*61e0*/  IMAD.MOV.U32 R4, RZ, RZ, R2 ;  /* 0x000000ffff047224 */ /* 0x000fe200078e0002 */
[----:B0-----:R-:W-:-:S05]  /*61f0*/  I2FP.F32.U32 R5, R17 ;  /* 0x0000001100057245 */ /* 0x001fca0000201000 */
[----:B------:R-:W-:Y:S01]  /*6200*/  FMUL R20, R5, UR10 ;  /* 0x0000000a05147c20 */ /* 0x000fe20008400000 */
[----:B------:R-:W-:-:S05]  /*6210*/  IMAD.MOV.U32 R5, RZ, RZ, R3 ;  /* 0x000000ffff057224 */ /* 0x000fca00078e0003 */
[----:B--2---:R-:W-:Y:S05]  /*6220*/  @!P1 BRA `(.L_x_120) ;  /* 0x0000000000289947 */ /* 0x004fea0003800000 */
[----:B------:R-:W-:Y:S02]  /*6230*/  ULDC UR10, c[0x0][0x634] ;  /* 0x00018d00000a7ab9 */ /* 0x000fe40000000800 */
[----:B------:R-:W-:-:S05]  /*6240*/  IADD3 R5, P1, R2, UR10, RZ ;  /* 0x0000000a02057c10 */ /* 0x000fca000ff3e0ff */
[----:B------:R-:W-:-:S04]  /*6250*/  IMAD.X R19, RZ, RZ, R3, P1 ;  /* 0x000000ffff137224 */ /* 0x000fc800008e0603 */
[----:B------:R-:W-:-:S04]  /*6260*/  IMAD.WIDE.U32 R10, R19, UR8, RZ ;  /* 0x00000008130a7c25 */ /* 0x000fc8000f8e00ff */
[----:B------:R-:W-:-:S04]  /*6270*/  IMAD.WIDE.U32 R10, P1, R5, UR9, R10 ;  /* 0x00000009050a7c25 */ /* 0x000fc8000f82000a */
[----:B------:R-:W-:-:S04]  /*6280*/  IMAD.WIDE.U32 R4, R5, UR8, RZ ;  /* 0x0000000805047c25 */ /* 0x000fc8000f8e00ff */
[----:B------:R-:W-:Y:S01]  /*6290*/  IMAD.MOV.U32 R4, RZ, RZ, R11 ;  /* 0x000000ffff047224 */ /* 0x000fe200078e000b */
[----:B------:R-:W-:Y:S01]  /*62a0*/  IADD3 RZ, P3, R5, R10, RZ ;  /* 0x0000000a05ff7210 */ /* 0x000fe20007f7e0ff */
[----:B------:R-:W-:-:S04]  /*62b0*/  IMAD.X R5, RZ, RZ, RZ, P1 ;  /* 0x000000ffff057224 */ /* 0x000fc800008e06ff */
[----:B------:R-:W-:-:S08]  /*62c0*/  IMAD.WIDE.U32.X R4, R19, UR9, R4, P3 ;  /* 0x0000000913047c25 */ /* 0x000fd000098e0404 */
.L_x_120:
[--C-:B------:R-:W-:Y:S01]  /*62d0*/  SHF.R.U64 R16, R4, UR11, R5.reuse ;  /* 0x0000000b04107c19 */ /* 0x100fe20008001205 */
[----:B------:R-:W0:Y:S01]  /*62e0*/  F2I.U32.TRUNC.NTZ R20, R20 ;  /* 0x0000001400147305 */ /* 0x000e22000020f000 */
[----:B------:R-:W-:Y:S01]  /*62f0*/  SHF.R.U32.HI R4, RZ, UR11, R5 ;  /* 0x0000000bff047c19 */ /* 0x000fe20008011605 */
[----:B------:R-:W-:Y:S01]  /*6300*/  ULDC.64 UR8, c[0x0][0x620] ;  /* 0x0001880000087ab9 */ /* 0x000fe20000000a00 */
[----:B------:R-:W-:Y:S01]  /*6310*/  IADD3 R11, P1, RZ, -R16, RZ ;  /* 0x80000010ff0b7210 */ /* 0x000fe20007f3e0ff */
[----:B------:R-:W-:Y:S01]  /*6320*/  ULDC.64 UR10, c[0x0][0x640] ;  /* 0x00019000000a7ab9 */ /* 0x000fe20000000a00 */
[----:B------:R-:W2:Y:S03]  /*6330*/  LDC R21, c[0x0][0x148] ;  /* 0x00005200ff157b82 */ /* 0x000ea60000000800 */
[----:B------:R-:W-:Y:S01]  /*6340*/  IMAD.X R4, RZ, RZ, ~R4, P1 ;  /* 0x000000ffff047224 */ /* 0x000fe200008e0e04 */
[----:B------:R-:W-:-:S03]  /*6350*/  ISETP.NE.U32.AND P1, PT, RZ, UR10, PT ;  /* 0x0000000aff007c0c */ /* 0x000fc6000bf25070 */
[----:B------:R-:W-:Y:S01]  /*6360*/  IMAD R10, R4, UR8, RZ ;  /* 0x00000008040a7c24 */ /* 0x000fe2000f8e02ff */
[----:B------:R-:W-:Y:S01]  /*6370*/  ISETP.NE.AND.EX P1, PT, RZ, UR11, PT, P1 ;  /* 0x0000000bff007c0c */ /* 0x000fe2000bf25310 */
[----:B------:R-:W-:Y:S01]  /*6380*/  IMAD.WIDE.U32 R4, R11, UR8, R2 ;  /* 0x000000080b047c25 */ /* 0x000fe2000f8e0002 */
[----:B------:R-:W-:-:S03]  /*6390*/  ULDC UR8, c[0x0][0x618] ;  /* 0x0001860000087ab9 */ /* 0x000fc60000000800 */
[----:B------:R-:W-:Y:S01]  /*63a0*/  IMAD R11, R11, UR9, R10 ;  /* 0x000000090b0b7c24 */ /* 0x000fe2000f8e020a */
[----:B------:R-:W-:Y:S01]  /*63b0*/  ULDC UR9, c[0x0][0x154] ;  /* 0x0000550000097ab9 */ /* 0x000fe20000000800 */
[----:B0-----:R-:W-:Y:S02]  /*63c0*/  IMAD.MOV R10, RZ, RZ, -R20 ;  /* 0x000000ffff0a7224 */ /* 0x001fe400078e0a14 */
[----:B------:R-:W-:Y:S02]  /*63d0*/  IMAD.IADD R5, R5, 0x1, R11 ;  /* 0x0000000105057824 */ /* 0x000fe400078e020b */
[----:B-1----:R-:W-:Y:S01]  /*63e0*/  IMAD R17, R18, R10, R17 ;  /* 0x0000000a12117224 */ /* 0x002fe200078e0211 */
[----:B------:R-:W-:Y:S02]  /*63f0*/  I2FP.F32.U32 R10, R6 ;  /* 0x00000006000a7245 */ /* 0x000fe40000201000 */
[--C-:B------:R-:W-:Y:S02]  /*6400*/  SHF.R.U64 R18, R4, UR8, R5.reuse ;  /* 0x0000000804127c19 */ /* 0x100fe40008001205 */
[----:B------:R-:W-:Y:S01]  /*6410*/  SHF.R.U32.HI R5, RZ, UR8, R5 ;  /* 0x00000008ff057c19 */ /* 0x000fe20008011605 */
[----:B------:R-:W-:Y:S01]  /*6420*/  FMUL R10, R10, UR9 ;  /* 0x000000090a0a7c20 */ /* 0x000fe20008400000 */
[----:B------:R-:W-:-:S02]  /*6430*/  ULDC UR8, c[0x0][0x608] ;  /* 0x0001820000087ab9 */ /* 0x000fc40000000800 */
[--C-:B------:R-:W-:Y:S01]  /*6440*/  SHF.R.U64 R20, R18, UR8, R5.reuse ;  /* 0x0000000812147c19 */ /* 0x100fe20008001205 */
[----:B------:R0:W1:Y:S01]  /*6450*/  F2I.U32.TRUNC.NTZ R22, R10 ;  /* 0x0000000a00167305 */ /* 0x000062000020f000 */
[----:B------:R-:W-:Y:S01]  /*6460*/  SHF.R.U32.HI R5, RZ, UR8, R5 ;  /* 0x00000008ff057c19 */ /* 0x000fe20008011605 */
[----:B------:R-:W-:-:S03]  /*6470*/  ULDC UR8, c[0x0][0x658] ;  /* 0x0001960000087ab9 */ /* 0x000fc60000000800 */
[--C-:B------:R-:W-:Y:S02]  /*6480*/  SHF.R.U64 R19, R20, UR8, R5.reuse ;  /* 0x0000000814137c19 */ /* 0x100fe40008001205 */
[----:B------:R-:W-:-:S03]  /*6490*/  SHF.R.U32.HI R23, RZ, UR8, R5 ;  /* 0x00000008ff177c19 */ /* 0x000fc60008011605 */
[----:B------:R-:W-:Y:S02]  /*64a0*/  IMAD.MOV.U32 R4, RZ, RZ, R19 ;  /* 0x000000ffff047224 */ /* 0x000fe400078e0013 */
[----:B------:R-:W-:Y:S01]  /*64b0*/  IMAD.MOV.U32 R5, RZ, RZ, R23 ;  /* 0x000000ffff057224 */ /* 0x000fe200078e0017 */
[----:B0-----:R-:W-:Y:S06]  /*64c0*/  @!P1 BRA `(.L_x_121) ;  /* 0x0000000000289947 */ /* 0x001fec0003800000 */
        /* <DEDUP_REMOVED lines=10> */
.L_x_121:
[----:B------:R-:W-:Y:S01]  /*6570*/  ULDC UR8, c[0x0][0x648] ;  /* 0x0001920000087ab9 */ /* 0x000fe20000000800 */
[----:B-1----:R-:W-:Y:S01]  /*6580*/  IMAD.MOV R22, RZ, RZ, -R22 ;  /* 0x000000ffff167224 */ /* 0x002fe200078e0a16 */
[----:B------:R-:W-:Y:S01]  /*6590*/  SHF.R.U64 R5, R4, UR8, R5 ;  /* 0x0000000804057c19 */ /* 0x000fe20008001205 */
[----:B------:R-:W-:Y:S01]  /*65a0*/  ULDC UR8, c[0x0][0x638] ;  /* 0x00018e0000087ab9 */ /* 0x000fe20000000800 */
[----:B------:R-:W-:Y:S01]  /*65b0*/  LOP3.LUT R4, R20, UR7, RZ, 0xc0, !PT ;  /* 0x0000000714047c12 */ /* 0x000fe2000f8ec0ff */
[----:B--2---:R-:W-:Y:S01]  /*65c0*/  @P4 IMAD R17, R21, R22, R6 ;  /* 0x0000001615114224 */ /* 0x004fe200078e0206 */
[----:B------:R-:W-:Y:S01]  /*65d0*/  LOP3.LUT R18, R18, UR4, RZ, 0xc0, !PT ;  /* 0x0000000412127c12 */ /* 0x000fe2000f8ec0ff */
[----:B------:R-:W-:Y:S01]  /*65e0*/  IMAD.MOV R6, RZ, RZ, -R5 ;  /* 0x000000ffff067224 */ /* 0x000fe200078e0a05 */
[----:B------:R-:W-:Y:S01]  /*65f0*/  ULDC UR9, c[0x0][0x610] ;  /* 0x0001840000097ab9 */ /* 0x000fe20000000800 */
[----:B------:R-:W-:Y:S02]  /*6600*/  IMAD R4, R5, UR5, R4 ;  /* 0x0000000505047c24 */ /* 0x000fe4000f8e0204 */
[----:B------:R-:W-:Y:S01]  /*6610*/  IMAD R19, R6, UR8, R19 ;  /* 0x0000000806137c24 */ /* 0x000fe2000f8e0213 */
[----:B------:R-:W-:Y:S01]  /*6620*/  ULDC UR8, c[0x0][0x600] ;  /* 0x0001800000087ab9 */ /* 0x000fe20000000800 */
[----:B------:R-:W-:-:S02]  /*6630*/  IMAD R17, R4, UR9, R17 ;  /* 0x0000000904117c24 */ /* 0x000fc4000f8e0211 */
[----:B------:R-:W-:Y:S02]  /*6640*/  IMAD R6, R19, UR8, R18 ;  /* 0x0000000813067c24 */ /* 0x000fe4000f8e0212 */
[----:B------:R-:W-:Y:S02]  /*6650*/  IMAD.MOV.U32 R10, RZ, RZ, 0x1 ;  /* 0x00000001ff0a7424 */ /* 0x000fe400078e00ff */
[----:B------:R-:W-:Y:S01]  /*6660*/  IMAD.MOV.U32 R5, RZ, RZ, R16 ;  /* 0x000000ffff057224 */ /* 0x000fe200078e0010 */
[----:B------:R-:W-:Y:S02]  /*6670*/  SEL R4, R6, R17, !P4 ;  /* 0x0000001106047207 */ /* 0x000fe40006000000 */
[----:B------:R-:W-:-:S07]  /*6680*/  SEL R6, R17, R6, !P4 ;  /* 0x0000000611067207 */ /* 0x000fce0006000000 */
.L_x_119:
[----:B------:R-:W-:Y:S05]  /*6690*/  BSYNC B1 ;  /* 0x0000000000017941 */ /* 0x000fea0003800000 */
.L_x_118:
[----:B------:R-:W-:-:S13]  /*66a0*/  LOP3.LUT P1, RZ, R10, 0xff, RZ, 0xc0, !PT ;  /* 0x000000ff0aff7812 */ /* 0x000fda000782c0ff */
[----:B------:R-:W-:Y:S05]  /*66b0*/  @P1 BRA `(.L_x_122) ;  /* 0xfffffff400301947 */ /* 0x000fea000383ffff */
[----:B------:R-:W-:Y:S05]  /*66c0*/  BSYNC B0 ;  /* 0x0000000000007941 */ /* 0x000fea0003800000 */
.L_x_110:
[----:B------:R-:W-:-:S03]  /*66d0*/  UMOV UR8, 0xffffffff ;  /* 0xffffffff00087882 */ /* 0x000fc60000000000 */
[----:B------:R-:W-:Y:S05]  /*66e0*/  BRA.DIV UR8, `(.L_x_123) ;  /* 0x0000000608707947 */ /* 0x000fea000b800000 */
[----:B------:R-:W-:-:S13]  /*66f0*/  ELECT P0, URZ, PT ;  /* 0x00000000003f782f */ /* 0x000fda0003800000 */
.L_x_140:
[----:B------:R-:W-:Y:S04]  /*6700*/  BSSY B0, `(.L_x_124) ;  /* 0x0000034000007945 */ /* 0x000fe80003800000 */
[----:B------:R-:W-:Y:S05]  /*6710*/  @!P0 BRA `(.L_x_125) ;  /* 0x0000000000c88947 */ /* 0x000fea0003800000 */
[----:B------:R-:W-:-:S04]  /*6720*/  LOP3.LUT R7, R7, 0x2, RZ, 0xfc, !PT ;  /* 0x0000000207077812 */ /* 0x000fc800078efcff */
[----:B------:R-:W-:-:S13]  /*6730*/  ISETP.NE.AND P0, PT, R7, 0x3, PT ;  /* 0x000000030700780c */ /* 0x000fda0003f05270 */
[----:B------:R-:W-:Y:S05]  /*6740*/  @!P0 BRA `(.L_x_126) ;  /* 0x0000000000048947 */ /* 0x000fea0003800000 */
[----:B------:R-:W-:Y:S01]  /*6750*/  BPT.TRAP 0x1 ;  /* 0x000000040000795c */ /* 0x000fe20000300000 */
.L_x_126:
[----:B------:R-:W0:Y:S01]  /*6760*/  S2R R3, SR_CgaCtaId ;  /* 0x0000000000037919 */ /* 0x000e220000008800 */
[----:B------:R-:W-:Y:S02]  /*6770*/  MOV R0, 0x400 ;  /* 0x0000040000007802 */ /* 0x000fe40000000f00 */
[----:B------:R-:W-:Y:S02]  /*6780*/  SHF.L.U32 R2, R12, 0x1f, RZ ;  /* 0x0000001f0c027819 */ /* 0x000fe400000006ff */
[----:B0-----:R-:W-:-:S05]  /*6790*/  LEA R0, R3, R0, 0x18 ;  /* 0x0000000003007211 */ /* 0x001fca00078ec0ff */
[----:B------:R-:W-:-:S04]  /*67a0*/  VIADD R0, R0, 0x28 ;  /* 0x0000002800007836 */ /* 0x000fc80000000000 */
[C---:B------:R-:W-:Y:S02]  /*67b0*/  IMAD R5, R15.reuse, 0x8, R0 ;  /* 0x000000080f057824 */ /* 0x040fe400078e0200 */
[----:B------:R-:W-:Y:S02]  /*67c0*/  VIADD R15, R15, 0x1 ;  /* 0x000000010f0f7836 */ /* 0x000fe40000000000 */
[----:B------:R-:W0:Y:S03]  /*67d0*/  SYNCS.PHASECHK.TRANS64.TRYWAIT P0, [R5+URZ], R2 ;  /* 0x00000002050075a7 */ /* 0x000e26000800017f */
[----:B------:R-:W-:-:S04]  /*67e0*/  ISETP.NE.AND P1, PT, R15, 0x5, PT ;  /* 0x000000050f00780c */ /* 0x000fc80003f25270 */
[----:B------:R-:W-:Y:S02]  /*67f0*/  SEL R3, RZ, 0x1, P1 ;  /* 0x00000001ff037807 */ /* 0x000fe40000800000 */
[----:B------:R-:W-:Y:S02]  /*6800*/  SEL R15, R15, RZ, P1 ;  /* 0x000000ff0f0f7207 */ /* 0x000fe40000800000 */
[----:B------:R-:W-:-:S03]  /*6810*/  LOP3.LUT R12, R12, R3, RZ, 0x3c, !PT ;  /* 0x000000030c0c7212 */ /* 0x000fc600078e3cff */
[----:B------:R-:W-:Y:S01]  /*6820*/  IMAD R7, R15, 0x8, R0 ;  /* 0x000000080f077824 */ /* 0x000fe200078e0200 */
[----:B------:R-:W-:Y:S01]  /*6830*/  SHF.L.U32 R4, R12, 0x1f, RZ ;  /* 0x0000001f0c047819 */ /* 0x000fe200000006ff */
[----:B0-----:R-:W-:Y:S06]  /*6840*/  @!P0 BRA `(.L_x_127) ;  /* 0x00000004003c8947 */ /* 0x001fec0003800000 */
.L_x_141:
[----:B------:R-:W1:Y:S01]  /*6850*/  SYNCS.PHASECHK.TRANS64.TRYWAIT P0, [R7+URZ], R4 ;  /* 0x00000004070075a7 */ /* 0x000e62000800017f */
[----:B0-----:R-:W-:-:S05]  /*6860*/  VIADD R2, R15, 0x1 ;  /* 0x000000010f027836 */ /* 0x001fca0000000000 */
[----:B------:R-:W-:-:S04]  /*6870*/  ISETP.NE.AND P1, PT, R2, 0x5, PT ;  /* 0x000000050200780c */ /* 0x000fc80003f25270 */
[----:B------:R-:W-:Y:S02]  /*6880*/  SEL R3, RZ, 0x1, P1 ;  /* 0x00000001ff037807 */ /* 0x000fe40000800000 */
[----:B------:R-:W-:Y:S02]  /*6890*/  SEL R9, R2, RZ, P1 ;  /* 0x000000ff02097207 */ /* 0x000fe40000800000 */
[----:B------:R-:W-:-:S03]  /*68a0*/  LOP3.LUT R12, R12, R3, RZ, 0x3c, !PT ;  /* 0x000000030c0c7212 */ /* 0x000fc600078e3cff */
[----:B------:R-:W-:Y:S01]  /*68b0*/  IMAD R8, R9, 0x8, R0 ;  /* 0x0000000809087824 */ /* 0x000fe200078e0200 */
[----:B------:R-:W-:Y:S01]  /*68c0*/  SHF.L.U32 R5, R12, 0x1f, RZ ;  /* 0x0000001f0c057819 */ /* 0x000fe200000006ff */
[----:B-1----:R-:W-:Y:S06]  /*68d0*/  @!P0 BRA `(.L_x_128) ;  /* 0x00000004002c8947 */ /* 0x002fec0003800000 */
.L_x_142:
[----:B------:R-:W1:Y:S01]  /*68e0*/  SYNCS.PHASECHK.TRANS64.TRYWAIT P0, [R8+URZ], R5 ;  /* 0x00000005080075a7 */ /* 0x000e62000800017f */
[----:B------:R-:W-:-:S05]  /*68f0*/  VIADD R2, R9, 0x1 ;  /* 0x0000000109027836 */ /* 0x000fca0000000000 */
[----:B------:R-:W-:-:S04]  /*6900*/  ISETP.NE.AND P1, PT, R2, 0x5, PT ;  /* 0x000000050200780c */ /* 0x000fc80003f25270 */
[----:B------:R-:W-:Y:S02]  /*6910*/  SEL R3, RZ, 0x1, P1 ;  /* 0x00000001ff037807 */ /* 0x000fe40000800000 */
[----:B0-----:R-:W-:Y:S02]  /*6920*/  SEL R7, R2, RZ, P1 ;  /* 0x000000ff02077207 */ /* 0x001fe40000800000 */
[----:B------:R-:W-:-:S03]  /*6930*/  LOP3.LUT R9, R12, R3, RZ, 0x3c, !PT ;  /* 0x000000030c097212 */ /* 0x000fc600078e3cff */
[----:B------:R-:W-:Y:S01]  /*6940*/  IMAD R11, R7, 0x8, R0 ;  /* 0x00000008070b7824 */ /* 0x000fe200078e0200 */
[----:B------:R-:W-:Y:S01]  /*6950*/  SHF.L.U32 R6, R9, 0x1f, RZ ;  /* 0x0000001f09067819 */ /* 0x000fe200000006ff */
[----:B-1----:R-:W-:Y:S06]  /*6960*/  @!P0 BRA `(.L_x_129) ;  /* 0x00000004001c8947 */ /* 0x002fec0003800000 */
.L_x_143:
[----:B------:R-:W1:Y:S01]  /*6970*/  SYNCS.PHASECHK.TRANS64.TRYWAIT P0, [R11+URZ], R6 ;  /* 0x000000060b0075a7 */ /* 0x000e62000800017f */
[----:B------:R-:W-:-:S05]  /*6980*/  VIADD R2, R7, 0x1 ;  /* 0x0000000107027836 */ /* 0x000fca0000000000 */
[----:B------:R-:W-:-:S04]  /*6990*/  ISETP.NE.AND P1, PT, R2, 0x5, PT ;  /* 0x000000050200780c */ /* 0x000fc80003f25270 */
[----:B------:R-:W-:Y:S02]  /*69a0*/  SEL R4, RZ, 0x1, P1 ;  /* 0x00000001ff047807 */ /* 0x000fe40000800000 */
[----:B------:R-:W-:Y:S02]  /*69b0*/  SEL R3, R2, RZ, P1 ;  /* 0x000000ff02037207 */ /* 0x000fe40000800000 */
[----:B------:R-:W-:Y:S01]  /*69c0*/  LOP3.LUT R4, R9, R4, RZ, 0x3c, !PT ;  /* 0x0000000409047212 */ /* 0x000fe200078e3cff */
[----:B-1----:R-:W-:Y:S06]  /*69d0*/  @!P0 BRA `(.L_x_130) ;  /* 0x0000000400148947 */ /* 0x002fec0003800000 */
.L_x_144:
[----:B------:R-:W-:Y:S01]  /*69e0*/  IMAD R3, R3, 0x8, R0 ;  /* 0x0000000803037824 */ /* 0x000fe200078e0200 */
[----:B------:R-:W-:-:S07]  /*69f0*/  SHF.L.U32 R0, R4, 0x1f, RZ ;  /* 0x0000001f04007819 */ /* 0x000fce00000006ff */
.L_x_131:
[----:B--2---:R2:W3:Y:S02]  /*6a00*/  SYNCS.PHASECHK.TRANS64.TRYWAIT P0, [R3+URZ], R0 ;  /* 0x00000000030075a7 */ /* 0x0044e4000800017f */
[----:B---3--:R-:W-:Y:S05]  /*6a10*/  @!P0 NANOSLEEP.SYNCS 0x989680 ;  /* 0x009896800000895d */ /* 0x008fea0003900000 */
[----:B------:R-:W3:Y:S02]  /*6a20*/  @!P0 SYNCS.PHASECHK.TRANS64 P0, [R3+URZ], R0 ;  /* 0x00000000030085a7 */ /* 0x000ee4000800007f */
[----:B---3--:R-:W-:Y:S05]  /*6a30*/  @!P0 BRA `(.L_x_131) ;  /* 0xfffffffc00f08947 */ /* 0x008fea000383ffff */
.L_x_125:
[----:B------:R-:W-:Y:S05]  /*6a40*/  BSYNC B0 ;  /* 0x0000000000007941 */ /* 0x000fea0003800000 */
.L_x_124:
[----:B------:R-:W-:Y:S05]  /*6a50*/  EXIT ;  /* 0x000000000000794d */ /* 0x000fea0003800000 */
.L_x_19:
[----:B0-----:R-:W-:-:S04]  /*6a60*/  IMAD.U32 R17, RZ, RZ, UR11 ;  /* 0x0000000bff117e24 */ /* 0x001fc8000f8e00ff */
[----:B------:R0:W1:Y:S03]  /*6a70*/  SYNCS.PHASECHK.TRANS64.TRYWAIT P0, [R17+URZ+-0x8], R16 ;  /* 0xfffff810110075a7 */ /* 0x000066000800017f */
[----:B-1----:R-:W-:Y:S05]  /*6a80*/  @!P0 NANOSLEEP.SYNCS 0x989680 ;  /* 0x009896800000895d */ /* 0x002fea0003900000 */
[----:B------:R-:W1:Y:S02]  /*6a90*/  @!P0 SYNCS.PHASECHK.TRANS64 P0, [R17+URZ+-0x8], R16 ;  /* 0xfffff810110085a7 */ /* 0x000e64000800007f */
[----:B-1----:R-:W-:Y:S05]  /*6aa0*/  @!P0 BRA `(.L_x_19) ;  /* 0xfffffffc00ec8947 */ /* 0x002fea000383ffff */
[----:B------:R-:W-:Y:S05]  /*6ab0*/  BRA `(.L_x_132) ;  /* 0xffffffac001c7947 */ /* 0x000fea000383ffff */
.L_x_24:
[----:B-1----:R-:W-:-:S04]  /*6ac0*/  IMAD.U32 R17, RZ, RZ, UR6 ;  /* 0x00000006ff117e24 */ /* 0x002fc8000f8e00ff */
[----:B------:R1:W4:Y:S03]  /*6ad0*/  SYNCS.PHASECHK.TRANS64.TRYWAIT P0, [R17+URZ], R16 ;  /* 0x00000010110075a7 */ /* 0x000326000800017f */
[----:B----4-:R-:W-:Y:S05]  /*6ae0*/  @!P0 NANOSLEEP.SYNCS 0x989680 ;  /* 0x009896800000895d */ /* 0x010fea0003900000 */
[----:B------:R-:W4:Y:S02]  /*6af0*/  @!P0 SYNCS.PHASECHK.TRANS64 P0, [R17+URZ], R16 ;  /* 0x00000010110085a7 */ /* 0x000f24000800007f */
[----:B----4-:R-:W-:Y:S05]  /*6b00*/  @!P0 BRA `(.L_x_24) ;  /* 0xfffffffc00ec8947 */ /* 0x010fea000383ffff */
[----:B------:R-:W-:Y:S05]  /*6b10*/  BRA `(.L_x_23) ;  /* 0xffffffac00c47947 */ /* 0x000fea000383ffff */
.L_x_30:
[----:B-1----:R-:W-:-:S04]  /*6b20*/  IMAD.U32 R19, RZ, RZ, UR16 ;  /* 0x00000010ff137e24 */ /* 0x002fc8000f8e00ff */
[----:B------:R1:W4:Y:S03]  /*6b30*/  SYNCS.PHASECHK.TRANS64.TRYWAIT P0, [R19+URZ], R18 ;  /* 0x00000012130075a7 */ /* 0x000326000800017f */
[----:B----4-:R-:W-:Y:S05]  /*6b40*/  @!P0 NANOSLEEP.SYNCS 0x989680 ;  /* 0x009896800000895d */ /* 0x010fea0003900000 */
[----:B------:R-:W4:Y:S02]  /*6b50*/  @!P0 SYNCS.PHASECHK.TRANS64 P0, [R19+URZ], R18 ;  /* 0x00000012130085a7 */ /* 0x000f24000800007f */
[----:B----4-:R-:W-:Y:S05]  /*6b60*/  @!P0 BRA `(.L_x_30) ;  /* 0xfffffffc00ec8947 */ /* 0x010fea000383ffff */
[----:B------:R-:W-:Y:S05]  /*6b70*/  BRA `(.L_x_29) ;  /* 0xffffffb400487947 */ /* 0x000fea000383ffff */
.L_x_38:
[----:B0-----:R-:W-:-:S04]  /*6b80*/  IMAD.U32 R17, RZ, RZ, UR11 ;  /* 0x0000000bff117e24 */ /* 0x001fc8000f8e00ff */
[----:B------:R0:W1:Y:S03]  /*6b90*/  SYNCS.PHASECHK.TRANS64.TRYWAIT P0, [R17+URZ+0x8], R16 ;  /* 0x00000810110075a7 */ /* 0x000066000800017f */
[----:B-1----:R-:W-:Y:S05]  /*6ba0*/  @!P0 NANOSLEEP.SYNCS 0x989680 ;  /* 0x009896800000895d */ /* 0x002fea0003900000 */
[----:B------:R-:W1:Y:S02]  /*6bb0*/  @!P0 SYNCS.PHASECHK.TRANS64 P0, [R17+URZ+0x8], R16 ;  /* 0x00000810110085a7 */ /* 0x000e64000800007f */
[----:B-1----:R-:W-:Y:S05]  /*6bc0*/  @!P0 BRA `(.L_x_38) ;  /* 0xfffffffc00ec8947 */ /* 0x002fea000383ffff */
[----:B------:R-:W-:Y:S05]  /*6bd0*/  BRA `(.L_x_133) ;  /* 0xffffffbc00c47947 */ /* 0x000fea000383ffff */
.L_x_111:
[----:B------:R-:W-:Y:S01]  /*6be0*/  BSSY B1, `(.L_x_134) ;  /* 0x0000006000017945 */ /* 0x000fe20003800000 */
[----:B------:R-:W-:-:S07]  /*6bf0*/  IMAD.MOV.U32 R10, RZ, RZ, -0x1 ;  /* 0xffffffffff0a7424 */ /* 0x000fce00078e00ff */
[----:B------:R-:W-:Y:S05]  /*6c00*/  WARPSYNC.COLLECTIVE R10, `(.L_x_135) ;  /* 0x000000000a0c7348 */ /* 0x000fea0003c00000 */
[----:B------:R-:W-:Y:S02]  /*6c10*/  ELECT P1, UR62, PT ;  /* 0x00000000003e782f */ /* 0x000fe40003820000 */
[----:B------:R-:W-:Y:S01]  /*6c20*/  MOV R10, UR62 ;  /* 0x0000003e000a7c02 */ /* 0x000fe20008000f00 */
[----:B------:R-:W-:Y:S10]  /*6c30*/  ENDCOLLECTIVE ;  /* 0x000000000000791b */ /* 0x000ff40003800000 */
.L_x_135:
[----:B------:R-:W-:Y:S05]  /*6c40*/  BSYNC B1 ;  /* 0x0000000000017941 */ /* 0x000fea0003800000 */
.L_x_134:
[----:B------:R-:W-:Y:S05]  /*6c50*/  BRA `(.L_x_136) ;  /* 0xffffffec00d47947 */ /* 0x000fea000383ffff */
.L_x_114:
[----:B-1----:R1:W2:Y:S02]  /*6c60*/  SYNCS.PHASECHK.TRANS64.TRYWAIT P1, [R19+URZ+0x28], R10 ;  /* 0x0000280a130075a7 */ /* 0x0022a4000802017f */
[----:B--2---:R-:W-:Y:S05]  /*6c70*/  @!P1 NANOSLEEP.SYNCS 0x989680 ;  /* 0x009896800000995d */ /* 0x004fea0003900000 */
[----:B------:R-:W2:Y:S02]  /*6c80*/  @!P1 SYNCS.PHASECHK.TRANS64 P1, [R19+URZ+0x28], R10 ;  /* 0x0000280a130095a7 */ /* 0x000ea4000802007f */
[----:B--2---:R-:W-:Y:S05]  /*6c90*/  @!P1 BRA `(.L_x_114) ;  /* 0xfffffffc00f09947 */ /* 0x004fea000383ffff */
[----:B------:R-:W-:Y:S05]  /*6ca0*/  BRA `(.L_x_137) ;  /* 0xfffffff0000c7947 */ /* 0x000fea000383ffff */
.L_x_123:
[----:B------:R-:W-:Y:S01]  /*6cb0*/  BSSY B0, `(.L_x_138) ;  /* 0x0000006000007945 */ /* 0x000fe20003800000 */
[----:B------:R-:W-:-:S07]  /*6cc0*/  IMAD.MOV.U32 R10, RZ, RZ, -0x1 ;  /* 0xffffffffff0a7424 */ /* 0x000fce00078e00ff */
[----:B------:R-:W-:Y:S05]  /*6cd0*/  WARPSYNC.COLLECTIVE R10, `(.L_x_139) ;  /* 0x000000000a0c7348 */ /* 0x000fea0003c00000 */
[----:B------:R-:W-:Y:S02]  /*6ce0*/  ELECT P1, UR62, PT ;  /* 0x00000000003e782f */ /* 0x000fe40003820000 */
[----:B------:R-:W-:Y:S01]  /*6cf0*/  MOV R10, UR62 ;  /* 0x0000003e000a7c02 */ /* 0x000fe20008000f00 */
[----:B------:R-:W-:Y:S10]  /*6d00*/  ENDCOLLECTIVE ;  /* 0x000000000000791b */ /* 0x000ff40003800000 */
.L_x_139:
[----:B------:R-:W-:Y:S05]  /*6d10*/  BSYNC B0 ;  /* 0x0000000000007941 */ /* 0x000fea0003800000 */
.L_x_138:
[----:B------:R-:W-:Y:S01]  /*6d20*/  PLOP3.LUT P0, PT, P1, PT, PT, 0x80, 0x0 ;  /* 0x000000000000781c */ /* 0x000fe20000f0f070 */
[----:B------:R-:W-:-:S12]  /*6d30*/  BRA `(.L_x_140) ;  /* 0xfffffff800707947 */ /* 0x000fd8000383ffff */
.L_x_127:
[----:B0-----:R0:W1:Y:S02]  /*6d40*/  SYNCS.PHASECHK.TRANS64.TRYWAIT P0, [R5+URZ], R2 ;  /* 0x00000002050075a7 */ /* 0x001064000800017f */
[----:B-1----:R-:W-:Y:S05]  /*6d50*/  @!P0 NANOSLEEP.SYNCS 0x989680 ;  /* 0x009896800000895d */ /* 0x002fea0003900000 */
[----:B------:R-:W1:Y:S02]  /*6d60*/  @!P0 SYNCS.PHASECHK.TRANS64 P0, [R5+URZ], R2 ;  /* 0x00000002050085a7 */ /* 0x000e64000800007f */
[----:B-1----:R-:W-:Y:S05]  /*6d70*/  @!P0 BRA `(.L_x_127) ;  /* 0xfffffffc00f08947 */ /* 0x002fea000383ffff */
[----:B------:R-:W-:Y:S05]  /*6d80*/  BRA `(.L_x_141) ;  /* 0xfffffff800b07947 */ /* 0x000fea000383ffff */
.L_x_128:
[----:B0-----:R0:W1:Y:S02]  /*6d90*/  SYNCS.PHASECHK.TRANS64.TRYWAIT P0, [R7+URZ], R4 ;  /* 0x00000004070075a7 */ /* 0x001064000800017f */
[----:B-1----:R-:W-:Y:S05]  /*6da0*/  @!P0 NANOSLEEP.SYNCS 0x989680 ;  /* 0x009896800000895d */ /* 0x002fea0003900000 */
[----:B------:R-:W1:Y:S02]  /*6db0*/  @!P0 SYNCS.PHASECHK.TRANS64 P0, [R7+URZ], R4 ;  /* 0x00000004070085a7 */ /* 0x000e64000800007f */
[----:B-1----:R-:W-:Y:S05]  /*6dc0*/  @!P0 BRA `(.L_x_128) ;  /* 0xfffffffc00f08947 */ /* 0x002fea000383ffff */
[----:B------:R-:W-:Y:S05]  /*6dd0*/  BRA `(.L_x_142) ;  /* 0xfffffff800c07947 */ /* 0x000fea000383ffff */
.L_x_129:
[----:B0-----:R0:W1:Y:S02]  /*6de0*/  SYNCS.PHASECHK.TRANS64.TRYWAIT P0, [R8+URZ], R5 ;  /* 0x00000005080075a7 */ /* 0x001064000800017f */
[----:B-1----:R-:W-:Y:S05]  /*6df0*/  @!P0 NANOSLEEP.SYNCS 0x989680 ;  /* 0x009896800000895d */ /* 0x002fea0003900000 */
[----:B------:R-:W1:Y:S02]  /*6e00*/  @!P0 SYNCS.PHASECHK.TRANS64 P0, [R8+URZ], R5 ;  /* 0x00000005080085a7 */ /* 0x000e64000800007f */
[----:B-1----:R-:W-:Y:S05]  /*6e10*/  @!P0 BRA `(.L_x_129) ;  /* 0xfffffffc00f08947 */ /* 0x002fea000383ffff */
[----:B------:R-:W-:Y:S05]  /*6e20*/  BRA `(.L_x_143) ;  /* 0xfffffff800d07947 */ /* 0x000fea000383ffff */
.L_x_130:
[----:B-1----:R1:W2:Y:S02]  /*6e30*/  SYNCS.PHASECHK.TRANS64.TRYWAIT P0, [R11+URZ], R6 ;  /* 0x000000060b0075a7 */ /* 0x0022a4000800017f */
[----:B--2---:R-:W-:Y:S05]  /*6e40*/  @!P0 NANOSLEEP.SYNCS 0x989680 ;  /* 0x009896800000895d */ /* 0x004fea0003900000 */
[----:B------:R-:W2:Y:S02]  /*6e50*/  @!P0 SYNCS.PHASECHK.TRANS64 P0, [R11+URZ], R6 ;  /* 0x000000060b0085a7 */ /* 0x000ea4000800007f */
[----:B--2---:R-:W-:Y:S05]  /*6e60*/  @!P0 BRA `(.L_x_130) ;  /* 0xfffffffc00f08947 */ /* 0x004fea000383ffff */
[----:B------:R-:W-:Y:S05]  /*6e70*/  BRA `(.L_x_144) ;  /* 0xfffffff800d87947 */ /* 0x000fea000383ffff */
.L_x_145:
[----:B------:R-:W-:-:S00]  /*6e80*/  BRA `(.L_x_145) ;  /* 0xfffffffc00fc7947 */ /* 0x000fc0000383ffff */
[----:B------:R-:W-:-:S00]  /*6e90*/  NOP ;  /* 0x0000000000007918 */ /* 0x000fc00000000000 */
        /* <DEDUP_REMOVED lines=14> */
.L_x_146:


//--------------------- .nv.shared._ZN7cutlass13device_kernelINS_4gemm6kernel13GemmUniversalIN4cute5tupleIJiiiiEEENS1_10collective13CollectiveMmaINS1_37MainloopSm90TmaGmmaWarpSpecializedFP8ILi5ENS5_IJNS4_1CILi2EEESB_NSA_ILi1EEEEEENS1_32KernelTmaWarpSpecializedPingpongEEENS5_IJNSA_ILi64EEESG_NSA_ILi128EEEEEENS_12float_e5m2_tENS5_IJlSC_lEEESJ_SK_NS4_8TiledMMAINS4_8MMA_AtomIJNS4_4SM904GMMA30MMA_64x64x32_F32E5M2E5M2_SS_TNILNSO_7ScaleInE1ELSQ_1EEEEEENS4_6LayoutINS5_IJSC_SC_SC_EEENS5_IJNSA_ILi0EEESV_SV_EEEEENS5_IJNS4_10UnderscoreESY_SY_EEEEENS4_23SM90_TMA_LOAD_MULTICASTENS4_14ComposedLayoutINS4_7SwizzleILi3ELi4ELi3EEENS4_18smem_ptr_flag_bitsILi8EEENST_INS5_IJNSA_ILi8EEESH_EEENS5_IJSH_SC_EEEEEEEvNS4_8identityES11_S1B_vS1C_EENS_8epilogue10collective6detail29Sm90TmaWarpSpecializedAdapterINS1F_15DefaultEpilogueISJ_SK_SK_NS1E_6thread17LinearCombinationISJ_Li1EffLNS1J_9ScaleType4KindE0ELNS_15FloatRoundStyleE2ESJ_EENS1_15EpilogueDefaultEEEEEvvEEEEvNT_6ParamsE --------------------------
	.section	.nv.shared._ZN7cutlass13device_kernelINS_4gemm6kernel13GemmUniversalIN4cute5tupleIJiiiiEEENS1_10collective13CollectiveMmaINS1_37MainloopSm90TmaGmmaWarpSpecializedFP8ILi5ENS5_IJNS4_1CILi2EEESB_NSA_ILi1EEEEEENS1_32KernelTmaWarpSpecializedPingpongEEENS5_IJNSA_ILi64EEESG_NSA_ILi128EEEEEENS_12float_e5m2_tENS5_IJlSC_lEEESJ_SK_NS4_8TiledMMAINS4_8MMA_AtomIJNS4_4SM904GMMA30MMA_64x64x32_F32E5M2E5M2_SS_TNILNSO_7ScaleInE1ELSQ_1EEEEEENS4_6LayoutINS5_IJSC_SC_SC_EEENS5_IJNSA_ILi0EEESV_SV_EEEEENS5_IJNS4_10UnderscoreESY_SY_EEEEENS4_23SM90_TMA_LOAD_MULTICASTENS4_14ComposedLayoutINS4_7SwizzleILi3ELi4ELi3EEENS4_18smem_ptr_flag_bitsILi8EEENST_INS5_IJNSA_ILi8EEESH_EEENS5_IJSH_SC_EEEEEEEvNS4_8identityES11_S1B_vS1C_EENS_8epilogue10collective6detail29Sm90TmaWarpSpecializedAdapterINS1F_15DefaultEpilogueISJ_SK_SK_NS1E_6thread17LinearCombinationISJ_Li1EffLNS1J_9ScaleType4KindE0ELNS_15FloatRoundStyleE2ESJ_EENS1_15EpilogueDefaultEEEEEvvEEEEvNT_6ParamsE,"aw",@nobits
	.sectionflags	@""
	.align	16
	.zero		1024


//--------------------- .nv.shared.reserved.0     --------------------------
	.section	.nv.shared.reserved.0,"aw",@nobits
	.weak		__nv_reservedSMEM_offset_0_alias
	.size		__nv_reservedSMEM_offset_0_alias, 0, 0
	.other		__nv_reservedSMEM_offset_0_alias,@"STO_CUDA_RESERVED_SHARED STV_DEFAULT"
__nv_reservedSMEM_offset_0_alias:
	.zero		0


//--------------------- .nv.global                --------------------------
	.section	.nv.global,"aw",@nobits
.nv.global:
	.type		_ZN39_INTERNAL_219d398e_4_k_cu_e755a9e2_54944cute1_E,@object
	.size		_ZN39_INTERNAL_219d398e_4_k_cu_e755a9e2_54944cute1_E,(_ZN39_INTERNAL_219d398e_4_k_cu_e755a9e2_54944cuda3std3__45__cpo6cbeginE - _ZN39_INTERNAL_219d398e_4_k_cu_e755a9e2_54944cute1_E)
_ZN39_INTERNAL_219d398e_4_k_cu_e755a9e2_54944cute1_E:
	.zero		1
	.type		_ZN39_INTERNAL_219d398e_4_k_cu_e755a9e2_54944cuda3std3__45__cpo6cbeginE,@object
	.size		_ZN39_INTERNAL_219d398e_4_k_cu_e755a9e2_54944cuda3std3__45__cpo6cbeginE,(_ZN39_INTERNAL_219d398e_4_k_cu_e755a9e2_54944cuda3std3__48in_placeE - _ZN39_INTERNAL_219d398e_4_k_cu_e755a9e2_54944cuda3std3__45__cpo6cbeginE)
_ZN39_INTERNAL_219d398e_4_k_cu_e755a9e2_54944cuda3std3__45__cpo6cbeginE:
	.zero		1
	.type		_ZN39_INTERNAL_219d398e_4_k_cu_e755a9e2_54944cuda3std3__48in_placeE,@object
	.size		_ZN39_INTERNAL_219d398e_4_k_cu_e755a9e2_54944cuda3std3__48in_placeE,(_ZN39_INTERNAL_219d398e_4_k_cu_e755a9e2_54944cuda3std6ranges3__45__cpo9iter_moveE - _ZN39_INTERNAL_219d398e_4_k_cu_e755a9e2_54944cuda3std3__48in_placeE)
_ZN39_INTERNAL_219d398e_4_k_cu_e755a9e2_54944cuda3std3__48in_placeE:
	.zero		1
	.type		_ZN39_INTERNAL_219d398e_4_k_cu_e755a9e2_54944cuda3std6ranges3__45__cpo9iter_moveE,@object
	.size		_ZN39_INTERNAL_219d398e_4_k_cu_e755a9e2_54944cuda3std6ranges3__45__cpo9iter_moveE,(_ZN39_INTERNAL_219d398e_4_k_cu_e755a9e2_54944cuda3std3__45__cpo5beginE - _ZN39_INTERNAL_219d398e_4_k_cu_e755a9e2_54944cuda3std6ranges3__45__cpo9iter_moveE)
_ZN39_INTERNAL_219d398e_4_k_cu_e755a9e2_54944cuda3std6ranges3__45__cpo9iter_moveE:
	.zero		1
	.type		_ZN39_INTERNAL_219d398e_4_k_cu_e755a9e2_54944cuda3std3__45__cpo5beginE,@object
	.size		_ZN39_INTERNAL_219d398e_4_k_cu_e755a9e2_54944cuda3std3__45__cpo5beginE,(_ZN39_INTERNAL_219d398e_4_k_cu_e755a9e2_54944cuda3std3__441_GLOBAL__N__219d398e_4_k_cu_e755a9e2_54946ignoreE - _ZN39_INTERNAL_219d398e_4_k_cu_e755a9e2_54944cuda3std3__45__cpo5beginE)
_ZN39_INTERNAL_219d398e_4_k_cu_e755a9e2_54944cuda3std3__45__cpo5beginE:
	.zero		1
	.type		_ZN39_INTERNAL_219d398e_4_k_cu_e755a9e2_54944cuda3std3__441_GLOBAL__N__219d398e_4_k_cu_e755a9e2_54946ignoreE,@object
	.size		_ZN39_INTERNAL_219d398e_4_k_cu_e755a9e2_54944cuda3std3__441_GLOBAL__N__219d398e_4_k_cu_e755a9e2_54946ignoreE,(_ZN39_INTERNAL_219d398e_4_k_cu_e755a9e2_54944cute7productE - _ZN39_INTERNAL_219d398e_4_k_cu_e755a9e2_54944cuda3std3__441_GLOBAL__N__219d398e_4_k_cu_e755a9e2_54946ignoreE)
_ZN39_INTERNAL_219d398e_4_k_cu_e755a9e2_54944cuda3std3__441_GLOBAL__N__219d398e_4_k_cu_e755a9e2_54946ignoreE:
	.zero		1
	.type		_ZN39_INTERNAL_219d398e_4_k_cu_e755a9e2_54944cute7productE,@object
	.size		_ZN39_INTERNAL_219d398e_4_k_cu_e755a9e2_54944cute7productE,(_ZN39_INTERNAL_219d398e_4_k_cu_e755a9e2_54944cuda3std3__45__cpo3endE - _ZN39_INTERNAL_219d398e_4_k_cu_e755a9e2_54944cute7productE)
_ZN39_INTERNAL_219d398e_4_k_cu_e755a9e2_54944cute7productE:
	.zero		1
	.type		_ZN39_INTERNAL_219d398e_4_k_cu_e755a9e2_54944cuda3std3__45__cpo3endE,@object
	.size		_ZN39_INTERNAL_219d398e_4_k_cu_e755a9e2_54944cuda3std3__45__cpo3endE,(_ZN39_INTERNAL_219d398e_4_k_cu_e755a9e2_54944cuda3std3__419piecewise_constructE - _ZN39_INTERNAL_219d398e_4_k_cu_e755a9e2_54944cuda3std3__45__cpo3endE)
_ZN39_INTERNAL_219d398e_4_k_cu_e755a9e2_54944cuda3std3__45__cpo3endE:
	.zero		1
	.type		_ZN39_INTERNAL_219d398e_4_k_cu_e755a9e2_54944cuda3std3__419piecewise_constructE,@object
	.size		_ZN39_INTERNAL_219d398e_4_k_cu_e755a9e2_54944cuda3std3__419piecewise_constructE,(_ZN39_INTERNAL_219d398e_4_k_cu_e755a9e2_54944cuda3std3__45__cpo4cendE - _ZN39_INTERNAL_219d398e_4_k_cu_e755a9e2_54944cuda3std3__419piecewise_constructE)
_ZN39_INTERNAL_219d398e_4_k_cu_e755a9e2_54944cuda3std3__419piecewise_constructE:
	.zero		1
	.type		_ZN39_INTERNAL_219d398e_4_k_cu_e755a9e2_54944cuda3std3__45__cpo4cendE,@object
	.size		_ZN39_INTERNAL_219d398e_4_k_cu_e755a9e2_54944cuda3std3__45__cpo4cendE,(_ZN39_INTERNAL_219d398e_4_k_cu_e755a9e2_54944cuda3std6ranges3__45__cpo4swapE - _ZN39_INTERNAL_219d398e_4_k_cu_e755a9e2_54944cuda3std3__45__cpo4cendE)
_ZN39_INTERNAL_219d398e_4_k_cu_e755a9e2_54944cuda3std3__45__cpo4cendE:
	.zero		1
	.type		_ZN39_INTERNAL_219d398e_4_k_cu_e755a9e2_54944cuda3std6ranges3__45__cpo4swapE,@object
	.size		_ZN39_INTERNAL_219d398e_4_k_cu_e755a9e2_54944cuda3std6ranges3__45__cpo4swapE,(.L_7 - _ZN39_INTERNAL_219d398e_4_k_cu_e755a9e2_54944cuda3std6ranges3__45__cpo4swapE)
_ZN39_INTERNAL_219d398e_4_k_cu_e755a9e2_54944cuda3std6ranges3__45__cpo4swapE:
	.zero		1
.L_7:


//--------------------- .nv.constant0._ZN7cutlass13device_kernelINS_4gemm6kernel13GemmUniversalIN4cute5tupleIJiiiiEEENS1_10collective13CollectiveMmaINS1_37MainloopSm90TmaGmmaWarpSpecializedFP8ILi5ENS5_IJNS4_1CILi2EEESB_NSA_ILi1EEEEEENS1_32KernelTmaWarpSpecializedPingpongEEENS5_IJNSA_ILi64EEESG_NSA_ILi128EEEEEENS_12float_e5m2_tENS5_IJlSC_lEEESJ_SK_NS4_8TiledMMAINS4_8MMA_AtomIJNS4_4SM904GMMA30MMA_64x64x32_F32E5M2E5M2_SS_TNILNSO_7ScaleInE1ELSQ_1EEEEEENS4_6LayoutINS5_IJSC_SC_SC_EEENS5_IJNSA_ILi0EEESV_SV_EEEEENS5_IJNS4_10UnderscoreESY_SY_EEEEENS4_23SM90_TMA_LOAD_MULTICASTENS4_14ComposedLayoutINS4_7SwizzleILi3ELi4ELi3EEENS4_18smem_ptr_flag_bitsILi8EEENST_INS5_IJNSA_ILi8EEESH_EEENS5_IJSH_SC_EEEEEEEvNS4_8identityES11_S1B_vS1C_EENS_8epilogue10collective6detail29Sm90TmaWarpSpecializedAdapterINS1F_15DefaultEpilogueISJ_SK_SK_NS1E_6thread17LinearCombinationISJ_Li1EffLNS1J_9ScaleType4KindE0ELNS_15FloatRoundStyleE2ESJ_EENS1_15EpilogueDefaultEEEEEvvEEEEvNT_6ParamsE --------------------------
	.section	.nv.constant0._ZN7cutlass13device_kernelINS_4gemm6kernel13GemmUniversalIN4cute5tupleIJiiiiEEENS1_10collective13CollectiveMmaINS1_37MainloopSm90TmaGmmaWarpSpecializedFP8ILi5ENS5_IJNS4_1CILi2EEESB_NSA_ILi1EEEEEENS1_32KernelTmaWarpSpecializedPingpongEEENS5_IJNSA_ILi64EEESG_NSA_ILi128EEEEEENS_12float_e5m2_tENS5_IJlSC_lEEESJ_SK_NS4_8TiledMMAINS4_8MMA_AtomIJNS4_4SM904GMMA30MMA_64x64x32_F32E5M2E5M2_SS_TNILNSO_7ScaleInE1ELSQ_1EEEEEENS4_6LayoutINS5_IJSC_SC_SC_EEENS5_IJNSA_ILi0EEESV_SV_EEEEENS5_IJNS4_10UnderscoreESY_SY_EEEEENS4_23SM90_TMA_LOAD_MULTICASTENS4_14ComposedLayoutINS4_7SwizzleILi3ELi4ELi3EEENS4_18smem_ptr_flag_bitsILi8EEENST_INS5_IJNSA_ILi8EEESH_EEENS5_IJSH_SC_EEEEEEEvNS4_8identityES11_S1B_vS1C_EENS_8epilogue10collective6detail29Sm90TmaWarpSpecializedAdapterINS1F_15DefaultEpilogueISJ_SK_SK_NS1E_6thread17LinearCombinationISJ_Li1EffLNS1J_9ScaleType4KindE0ELNS_15FloatRoundStyleE2ESJ_EENS1_15EpilogueDefaultEEEEEvvEEEEvNT_6ParamsE,"a",@progbits
	.sectionflags	@""
	.align	4
.nv.constant0._ZN7cutlass13device_kernelINS_4gemm6kernel13GemmUniversalIN4cute5tupleIJiiiiEEENS1_10collective13CollectiveMmaINS1_37MainloopSm90TmaGmmaWarpSpecializedFP8ILi5ENS5_IJNS4_1CILi2EEESB_NSA_ILi1EEEEEENS1_32KernelTmaWarpSpecializedPingpongEEENS5_IJNSA_ILi64EEESG_NSA_ILi128EEEEEENS_12float_e5m2_tENS5_IJlSC_lEEESJ_SK_NS4_8TiledMMAINS4_8MMA_AtomIJNS4_4SM904GMMA30MMA_64x64x32_F32E5M2E5M2_SS_TNILNSO_7ScaleInE1ELSQ_1EEEEEENS4_6LayoutINS5_IJSC_SC_SC_EEENS5_IJNSA_ILi0EEESV_SV_EEEEENS5_IJNS4_10UnderscoreESY_SY_EEEEENS4_23SM90_TMA_LOAD_MULTICASTENS4_14ComposedLayoutINS4_7SwizzleILi3ELi4ELi3EEENS4_18smem_ptr_flag_bitsILi8EEENST_INS5_IJNSA_ILi8EEESH_EEENS5_IJSH_SC_EEEEEEEvNS4_8identityES11_S1B_vS1C_EENS_8epilogue10collective6detail29Sm90TmaWarpSpecializedAdapterINS1F_15DefaultEpilogueISJ_SK_SK_NS1E_6thread17LinearCombinationISJ_Li1EffLNS1J_9ScaleType4KindE0ELNS_15FloatRoundStyleE2ESJ_EENS1_15EpilogueDefaultEEEEEvvEEEEvNT_6ParamsE:
	.zero		1664


//--------------------- SYMBOLS --------------------------

	.type		.nv.reservedSmem.offset0,@object
	.size		.nv.reservedSmem.offset0,0x4
